// auto-generated by cutlass_sweep.gemm — config: {"arch": "sm_90", "cluster_m": 1, "cluster_n": 1, "dtype": "fp16", "dtype_b": "fp16", "layout": "nt", "stages": 0, "tile_k": 32, "tile_m": 128, "tile_n": 384}
#include "cutlass/cutlass.h"
#include "cutlass/gemm/collective/collective_builder.hpp"
#include "cutlass/gemm/device/gemm_universal_adapter.h"
#include "cutlass/gemm/kernel/gemm_universal.hpp"
#include "cutlass/epilogue/collective/collective_builder.hpp"

using ElemA = cutlass::half_t;
using ElemB = cutlass::half_t;
using ElemCD = cutlass::half_t;
using Acc  = float;
using TileShape    = cute::Shape<cute::_128, cute::_384, cute::_32>;
using ClusterShape = cute::Shape<cute::_1, cute::_1, cute::_1>;

using CollectiveEpilogue = typename cutlass::epilogue::collective::CollectiveBuilder<
    cutlass::arch::Sm90, cutlass::arch::OpClassTensorOp,
    TileShape, ClusterShape,
    cutlass::epilogue::collective::EpilogueTileAuto,
    Acc, Acc,
    ElemCD, cutlass::layout::RowMajor, 128 / cutlass::sizeof_bits<ElemCD>::value,
    ElemCD, cutlass::layout::RowMajor, 128 / cutlass::sizeof_bits<ElemCD>::value,
    cutlass::epilogue::collective::EpilogueScheduleAuto
  >::CollectiveOp;

using CollectiveMainloop = typename cutlass::gemm::collective::CollectiveBuilder<
    cutlass::arch::Sm90, cutlass::arch::OpClassTensorOp,
    ElemA, cutlass::layout::RowMajor, 128 / cutlass::sizeof_bits<ElemA>::value,
    ElemB, cutlass::layout::ColumnMajor, 128 / cutlass::sizeof_bits<ElemB>::value,
    Acc,
    TileShape, ClusterShape,
    cutlass::gemm::collective::StageCountAutoCarveout<static_cast<int>(sizeof(typename CollectiveEpilogue::SharedStorage))>,
    cutlass::gemm::collective::KernelScheduleAuto
  >::CollectiveOp;

using GemmKernel = cutlass::gemm::kernel::GemmUniversal<
    cute::Shape<int,int,int,int>,
    CollectiveMainloop,
    CollectiveEpilogue
>;
using Gemm = cutlass::gemm::device::GemmUniversalAdapter<GemmKernel>;

// Force the device kernel symbol into the cubin without needing a host main.
auto* _anchor = &cutlass::device_kernel<GemmKernel>;


// ===== COMPILED SASS (sm_90a) =====

	.target	sm_90a

	.elftype	@"ET_EXEC"


//--------------------- .note.nv.tkinfo           --------------------------
	.section	.note.nv.tkinfo,"",@"SHT_NOTE"
	.sectionflags	@"SHF_NOTE_NV_TKINFO"
	.tkinfo
        /*0018*/ 	.word	0x00000002
        /*0030*/ 	.string	""
        /*0030*/ 	.string	"ptxas"
        /*0030*/ 	.string	"Cuda compilation tools, release 13.0, V13.0.88"
        /*0030*/ 	.string	"Build cuda_13.0.r13.0/compiler.36424714_0"
        /*0030*/ 	.string	"-arch sm_90a -m 64 "



//--------------------- .note.nv.cuinfo           --------------------------
	.section	.note.nv.cuinfo,"",@"SHT_NOTE"
	.sectionflags	@"SHF_NOTE_NV_CUINFO"
        /*0018*/ 	.short	0x0002
        /*001a*/ 	.short	0x005a
        /*001c*/ 	.short	0x0082
	.zero		2


//--------------------- .nv.info                  --------------------------
	.section	.nv.info,"",@"SHT_CUDA_INFO"
	.align	4


	//----- nvinfo : EIATTR_REGCOUNT
	.align		4
        /*0000*/ 	.byte	0x04, 0x2f
        /*0002*/ 	.short	(.L_15 - .L_14)
	.align		4
.L_14:
        /*0004*/ 	.word	index@(_ZN7cutlass13device_kernelINS_4gemm6kernel13GemmUniversalIN4cute5tupleIJiiiiEEENS1_10collective13CollectiveMmaINS1_34MainloopSm90TmaGmmaWarpSpecializedILi7ENS5_IJNS4_1CILi1EEESB_SB_EEENS1_35KernelTmaWarpSpecializedCooperativeEEENS5_IJNSA_ILi128EEENSA_ILi384EEENSA_ILi32EEEEEENS_6half_tENS5_IJlSB_lEEESJ_SK_NS4_8TiledMMAINS4_8MMA_AtomIJNS4_4SM904GMMA26MMA_64x192x16_F32F16F16_SSILNSO_5MajorE0ELSQ_0ELNSO_7ScaleInE1ELSR_1EEEEEENS4_6LayoutINS5_IJNSA_ILi2EEESB_SB_EEENS5_IJSB_NSA_ILi0EEESX_EEEEENS5_IJNS4_10UnderscoreES10_S10_EEEEENS4_13SM90_TMA_LOADENS4_14ComposedLayoutINS4_7SwizzleILi2ELi4ELi3EEENS4_18smem_ptr_flag_bitsILi16EEENSU_INS5_IJNSA_ILi8EEESH_EEENS5_IJSH_SB_EEEEEEEvNS4_8identityES13_S1D_vS1E_EENS_8epilogue10collective6detail29Sm90TmaWarpSpecializedAdapterINS1H_15DefaultEpilogueISJ_SK_SK_NS1G_6thread17LinearCombinationISJ_Li1EffLNS1L_9ScaleType4KindE0ELNS_15FloatRoundStyleE2ESJ_EENS1_15EpilogueDefaultEEEEEvvEEEEvNT_6ParamsE)
        /*0008*/ 	.word	0x000000a8


	//----- nvinfo : EIATTR_FRAME_SIZE
	.align		4
.L_15:
        /*000c*/ 	.byte	0x04, 0x11
        /*000e*/ 	.short	(.L_17 - .L_16)
	.align		4
.L_16:
        /*0010*/ 	.word	index@(_ZN7cutlass13device_kernelINS_4gemm6kernel13GemmUniversalIN4cute5tupleIJiiiiEEENS1_10collective13CollectiveMmaINS1_34MainloopSm90TmaGmmaWarpSpecializedILi7ENS5_IJNS4_1CILi1EEESB_SB_EEENS1_35KernelTmaWarpSpecializedCooperativeEEENS5_IJNSA_ILi128EEENSA_ILi384EEENSA_ILi32EEEEEENS_6half_tENS5_IJlSB_lEEESJ_SK_NS4_8TiledMMAINS4_8MMA_AtomIJNS4_4SM904GMMA26MMA_64x192x16_F32F16F16_SSILNSO_5MajorE0ELSQ_0ELNSO_7ScaleInE1ELSR_1EEEEEENS4_6LayoutINS5_IJNSA_ILi2EEESB_SB_EEENS5_IJSB_NSA_ILi0EEESX_EEEEENS5_IJNS4_10UnderscoreES10_S10_EEEEENS4_13SM90_TMA_LOADENS4_14ComposedLayoutINS4_7SwizzleILi2ELi4ELi3EEENS4_18smem_ptr_flag_bitsILi16EEENSU_INS5_IJNSA_ILi8EEESH_EEENS5_IJSH_SB_EEEEEEEvNS4_8identityES13_S1D_vS1E_EENS_8epilogue10collective6detail29Sm90TmaWarpSpecializedAdapterINS1H_15DefaultEpilogueISJ_SK_SK_NS1G_6thread17LinearCombinationISJ_Li1EffLNS1L_9ScaleType4KindE0ELNS_15FloatRoundStyleE2ESJ_EENS1_15EpilogueDefaultEEEEEvvEEEEvNT_6ParamsE)
        /*0014*/ 	.word	0x00000008


	//----- nvinfo : EIATTR_MIN_STACK_SIZE
	.align		4
.L_17:
        /*0018*/ 	.byte	0x04, 0x12
        /*001a*/ 	.short	(.L_19 - .L_18)
	.align		4
.L_18:
        /*001c*/ 	.word	index@(_ZN7cutlass13device_kernelINS_4gemm6kernel13GemmUniversalIN4cute5tupleIJiiiiEEENS1_10collective13CollectiveMmaINS1_34MainloopSm90TmaGmmaWarpSpecializedILi7ENS5_IJNS4_1CILi1EEESB_SB_EEENS1_35KernelTmaWarpSpecializedCooperativeEEENS5_IJNSA_ILi128EEENSA_ILi384EEENSA_ILi32EEEEEENS_6half_tENS5_IJlSB_lEEESJ_SK_NS4_8TiledMMAINS4_8MMA_AtomIJNS4_4SM904GMMA26MMA_64x192x16_F32F16F16_SSILNSO_5MajorE0ELSQ_0ELNSO_7ScaleInE1ELSR_1EEEEEENS4_6LayoutINS5_IJNSA_ILi2EEESB_SB_EEENS5_IJSB_NSA_ILi0EEESX_EEEEENS5_IJNS4_10UnderscoreES10_S10_EEEEENS4_13SM90_TMA_LOADENS4_14ComposedLayoutINS4_7SwizzleILi2ELi4ELi3EEENS4_18smem_ptr_flag_bitsILi16EEENSU_INS5_IJNSA_ILi8EEESH_EEENS5_IJSH_SB_EEEEEEEvNS4_8identityES13_S1D_vS1E_EENS_8epilogue10collective6detail29Sm90TmaWarpSpecializedAdapterINS1H_15DefaultEpilogueISJ_SK_SK_NS1G_6thread17LinearCombinationISJ_Li1EffLNS1L_9ScaleType4KindE0ELNS_15FloatRoundStyleE2ESJ_EENS1_15EpilogueDefaultEEEEEvvEEEEvNT_6ParamsE)
        /*0020*/ 	.word	0x00000008
.L_19:


//--------------------- .nv.compat                --------------------------
	.section	.nv.compat,"",@"SHT_CUDA_COMPAT_INFO"
	.align	4
        /*0000*/ 	.byte	0x02, 0x09, 0x01, 0x00, 0x02, 0x02, 0x04, 0x00, 0x02, 0x05, 0x05, 0x00, 0x03, 0x07, 0x01, 0x01
        /*0010*/ 	.byte	0x02, 0x03, 0x01, 0x00, 0x02, 0x06, 0x01, 0x00, 0x04, 0x0b, 0x08, 0x00, 0x00, 0x00, 0x00, 0x00
        /*0020*/ 	.byte	0x00, 0x00, 0x00, 0x00


//--------------------- .nv.info._ZN7cutlass13device_kernelINS_4gemm6kernel13GemmUniversalIN4cute5tupleIJiiiiEEENS1_10collective13CollectiveMmaINS1_34MainloopSm90TmaGmmaWarpSpecializedILi7ENS5_IJNS4_1CILi1EEESB_SB_EEENS1_35KernelTmaWarpSpecializedCooperativeEEENS5_IJNSA_ILi128EEENSA_ILi384EEENSA_ILi32EEEEEENS_6half_tENS5_IJlSB_lEEESJ_SK_NS4_8TiledMMAINS4_8MMA_AtomIJNS4_4SM904GMMA26MMA_64x192x16_F32F16F16_SSILNSO_5MajorE0ELSQ_0ELNSO_7ScaleInE1ELSR_1EEEEEENS4_6LayoutINS5_IJNSA_ILi2EEESB_SB_EEENS5_IJSB_NSA_ILi0EEESX_EEEEENS5_IJNS4_10UnderscoreES10_S10_EEEEENS4_13SM90_TMA_LOADENS4_14ComposedLayoutINS4_7SwizzleILi2ELi4ELi3EEENS4_18smem_ptr_flag_bitsILi16EEENSU_INS5_IJNSA_ILi8EEESH_EEENS5_IJSH_SB_EEEEEEEvNS4_8identityES13_S1D_vS1E_EENS_8epilogue10collective6detail29Sm90TmaWarpSpecializedAdapterINS1H_15DefaultEpilogueISJ_SK_SK_NS1G_6thread17LinearCombinationISJ_Li1EffLNS1L_9ScaleType4KindE0ELNS_15FloatRoundStyleE2ESJ_EENS1_15EpilogueDefaultEEEEEvvEEEEvNT_6ParamsE --------------------------
	.section	.nv.info._ZN7cutlass13device_kernelINS_4gemm6kernel13GemmUniversalIN4cute5tupleIJiiiiEEENS1_10collective13CollectiveMmaINS1_34MainloopSm90TmaGmmaWarpSpecializedILi7ENS5_IJNS4_1CILi1EEESB_SB_EEENS1_35KernelTmaWarpSpecializedCooperativeEEENS5_IJNSA_ILi128EEENSA_ILi384EEENSA_ILi32EEEEEENS_6half_tENS5_IJlSB_lEEESJ_SK_NS4_8TiledMMAINS4_8MMA_AtomIJNS4_4SM904GMMA26MMA_64x192x16_F32F16F16_SSILNSO_5MajorE0ELSQ_0ELNSO_7ScaleInE1ELSR_1EEEEEENS4_6LayoutINS5_IJNSA_ILi2EEESB_SB_EEENS5_IJSB_NSA_ILi0EEESX_EEEEENS5_IJNS4_10UnderscoreES10_S10_EEEEENS4_13SM90_TMA_LOADENS4_14ComposedLayoutINS4_7SwizzleILi2ELi4ELi3EEENS4_18smem_ptr_flag_bitsILi16EEENSU_INS5_IJNSA_ILi8EEESH_EEENS5_IJSH_SB_EEEEEEEvNS4_8identityES13_S1D_vS1E_EENS_8epilogue10collective6detail29Sm90TmaWarpSpecializedAdapterINS1H_15DefaultEpilogueISJ_SK_SK_NS1G_6thread17LinearCombinationISJ_Li1EffLNS1L_9ScaleType4KindE0ELNS_15FloatRoundStyleE2ESJ_EENS1_15EpilogueDefaultEEEEEvvEEEEvNT_6ParamsE,"",@"SHT_CUDA_INFO"
	.sectionflags	@""
	.align	4


	//----- nvinfo : EIATTR_CUDA_API_VERSION
	.align		4
        /*0000*/ 	.byte	0x04, 0x37
        /*0002*/ 	.short	(.L_21 - .L_20)
.L_20:
        /*0004*/ 	.word	0x00000082


	//----- nvinfo : EIATTR_KPARAM_INFO
	.align		4
.L_21:
        /*0008*/ 	.byte	0x04, 0x17
        /*000a*/ 	.short	(.L_23 - .L_22)
.L_22:
        /*000c*/ 	.word	0x00000000
        /*0010*/ 	.short	0x0000
        /*0012*/ 	.short	0x0070
        /*0014*/ 	.byte	0x00, 0xf0, 0x01, 0x10


	//----- nvinfo : EIATTR_SPARSE_MMA_MASK
	.align		4
.L_23:
        /*0018*/ 	.byte	0x03, 0x50
        /*001a*/ 	.short	0x0000


	//----- nvinfo : EIATTR_MAXREG_COUNT
	.align		4
        /*001c*/ 	.byte	0x03, 0x1b
        /*001e*/ 	.short	0x00a8


	//----- nvinfo : EIATTR_NUM_BARRIERS
	.align		4
        /*0020*/ 	.byte	0x02, 0x4c
        /*0022*/ 	.byte	0x01
	.zero		1


	//----- nvinfo : EIATTR_EXTERNS
	.align		4
        /*0024*/ 	.byte	0x04, 0x0f
        /*0026*/ 	.short	(.L_25 - .L_24)


	//   ....[0]....
	.align		4
.L_24:
        /*0028*/ 	.word	index@(__assertfail)


	//----- nvinfo : EIATTR_ANNOTATIONS
	.align		4
.L_25:
        /*002c*/ 	.byte	0x04, 0x55
        /*002e*/ 	.short	(.L_27 - .L_26)


	//   ....[0]....
.L_26:
        /*0030*/ 	.word	0x00000001
        /*0034*/ 	.byte	0xa0, 0x06, 0x00, 0x00, 0x01, 0x00, 0x00, 0x00, 0x40, 0x0c, 0x00, 0x00, 0x01, 0x00, 0x00, 0x00
        /*0044*/ 	.byte	0x90, 0x1a, 0x00, 0x00, 0x01, 0x00, 0x00, 0x00, 0xf0, 0x0f, 0x01, 0x00


	//----- nvinfo : EIATTR_MERCURY_ISA_VERSION
	.align		4
.L_27:
        /*0050*/ 	.byte	0x03, 0x5f
        /*0052*/ 	.short	0x0101


	//----- nvinfo : EIATTR_INT_WARP_WIDE_INSTR_OFFSETS
	.align		4
        /*0054*/ 	.byte	0x04, 0x31
        /*0056*/ 	.short	(.L_29 - .L_28)


	//   ....[0]....
.L_28:
        /*0058*/ 	.word	0x00000430


	//   ....[1]....
        /*005c*/ 	.word	0x00000440


	//   ....[2]....
        /*0060*/ 	.word	0x00000520


	//----- nvinfo : EIATTR_COOP_GROUP_MASK_REGIDS
	.align		4
.L_29:
        /*0064*/ 	.byte	0x04, 0x29
        /*0066*/ 	.short	(.L_31 - .L_30)


	//   ....[0]....
.L_30:
        /*0068*/ 	.word	0xffffffff


	//   ....[1]....
        /*006c*/ 	.word	0xffffffff


	//   ....[2]....
        /*0070*/ 	.word	0xffffffff


	//   ....[3]....
        /*0074*/ 	.word	0xffffffff


	//   ....[4]....
        /*0078*/ 	.word	0xffffffff


	//----- nvinfo : EIATTR_COOP_GROUP_INSTR_OFFSETS
	.align		4
.L_31:
        /*007c*/ 	.byte	0x04, 0x28
        /*007e*/ 	.short	(.L_33 - .L_32)


	//   ....[0]....
.L_32:
        /*0080*/ 	.word	0x00000070


	//   ....[1]....
        /*0084*/ 	.word	0x00000080


	//   ....[2]....
        /*0088*/ 	.word	0x00000140


	//   ....[3]....
        /*008c*/ 	.word	0x00000330


	//   ....[4]....
        /*0090*/ 	.word	0x00000ff0


	//----- nvinfo : EIATTR_REG_RECONFIG
	.align		4
.L_33:
        /*0094*/ 	.byte	0x01, 0x54
	.zero		2


	//----- nvinfo : EIATTR_SYSCALL_OFFSETS
	.align		4
        /*0098*/ 	.byte	0x04, 0x46
        /*009a*/ 	.short	(.L_35 - .L_34)


	//   ....[0]....
.L_34:
        /*009c*/ 	.word	0x000011b0


	//----- nvinfo : EIATTR_MBARRIER_INSTR_OFFSETS
	.align		4
.L_35:
        /*00a0*/ 	.byte	0x04, 0x39
        /*00a2*/ 	.short	(.L_37 - .L_36)


	//   ....[0]....
.L_36:
        /*00a4*/ 	.word	0x00000240
        /*00a8*/ 	.word	0x000000ff
        /*00ac*/ 	.word	0x00000000
        /*00b0*/ 	.short	0x0100
        /*00b2*/ 	.byte	0x08
	.zero		1


	//   ....[1]....
        /*00b4*/ 	.word	0x00000250
        /*00b8*/ 	.word	0x000000ff
        /*00bc*/ 	.word	0x00000038
        /*00c0*/ 	.short	0x0100
        /*00c2*/ 	.byte	0x08
	.zero		1


	//   ....[2]....
        /*00c4*/ 	.word	0x00000260
        /*00c8*/ 	.word	0x000000ff
        /*00cc*/ 	.word	0x00000008
        /*00d0*/ 	.short	0x0100
        /*00d2*/ 	.byte	0x08
	.zero		1


	//   ....[3]....
        /*00d4*/ 	.word	0x00000270
        /*00d8*/ 	.word	0x000000ff
        /*00dc*/ 	.word	0x00000040
        /*00e0*/ 	.short	0x0100
        /*00e2*/ 	.byte	0x08
	.zero		1


	//   ....[4]....
        /*00e4*/ 	.word	0x00000280
        /*00e8*/ 	.word	0x000000ff
        /*00ec*/ 	.word	0x00000010
        /*00f0*/ 	.short	0x0100
        /*00f2*/ 	.byte	0x08
	.zero		1


	//   ....[5]....
        /*00f4*/ 	.word	0x00000290
        /*00f8*/ 	.word	0x000000ff
        /*00fc*/ 	.word	0x00000048
        /*0100*/ 	.short	0x0100
        /*0102*/ 	.byte	0x08
	.zero		1


	//   ....[6]....
        /*0104*/ 	.word	0x000002a0
        /*0108*/ 	.word	0x000000ff
        /*010c*/ 	.word	0x00000018
        /*0110*/ 	.short	0x0100
        /*0112*/ 	.byte	0x08
	.zero		1


	//   ....[7]....
        /*0114*/ 	.word	0x000002b0
        /*0118*/ 	.word	0x000000ff
        /*011c*/ 	.word	0x00000050
        /*0120*/ 	.short	0x0100
        /*0122*/ 	.byte	0x08
	.zero		1


	//   ....[8]....
        /*0124*/ 	.word	0x000002c0
        /*0128*/ 	.word	0x000000ff
        /*012c*/ 	.word	0x00000020
        /*0130*/ 	.short	0x0100
        /*0132*/ 	.byte	0x08
	.zero		1


	//   ....[9]....
        /*0134*/ 	.word	0x000002d0
        /*0138*/ 	.word	0x000000ff
        /*013c*/ 	.word	0x00000058
        /*0140*/ 	.short	0x0100
        /*0142*/ 	.byte	0x08
	.zero		1


	//   ....[10]....
        /*0144*/ 	.word	0x000002e0
        /*0148*/ 	.word	0x000000ff
        /*014c*/ 	.word	0x00000028
        /*0150*/ 	.short	0x0100
        /*0152*/ 	.byte	0x08
	.zero		1


	//   ....[11]....
        /*0154*/ 	.word	0x000002f0
        /*0158*/ 	.word	0x000000ff
        /*015c*/ 	.word	0x00000060
        /*0160*/ 	.short	0x0100
        /*0162*/ 	.byte	0x08
	.zero		1


	//   ....[12]....
        /*0164*/ 	.word	0x00000300
        /*0168*/ 	.word	0x000000ff
        /*016c*/ 	.word	0x00000030
        /*0170*/ 	.short	0x0100
        /*0172*/ 	.byte	0x08
	.zero		1


	//   ....[13]....
        /*0174*/ 	.word	0x00000310
        /*0178*/ 	.word	0x000000ff
        /*017c*/ 	.word	0x00000068
        /*0180*/ 	.short	0x0100
        /*0182*/ 	.byte	0x08
	.zero		1


	//   ....[14]....
        /*0184*/ 	.word	0x00000580
        /*0188*/ 	.word	0x000000ff
        /*018c*/ 	.word	0x00000080
        /*0190*/ 	.short	0x0100
        /*0192*/ 	.byte	0x06
	.zero		1


	//   ....[15]....
        /*0194*/ 	.word	0x000005f0
        /*0198*/ 	.word	0x000000ff
        /*019c*/ 	.word	0x00000088
        /*01a0*/ 	.short	0x0100
        /*01a2*/ 	.byte	0x06
	.zero		1


	//   ....[16]....
        /*01a4*/ 	.word	0x00001240
        /*01a8*/ 	.word	0x00000003
        /*01ac*/ 	.word	0x00000000
        /*01b0*/ 	.short	0x010a
        /*01b2*/ 	.byte	0x3f
	.zero		1


	//   ....[17]....
        /*01b4*/ 	.word	0x00001280
        /*01b8*/ 	.word	0x00000003
        /*01bc*/ 	.word	0x00000000
        /*01c0*/ 	.short	0x010a
        /*01c2*/ 	.byte	0x3f
	.zero		1


	//   ....[18]....
        /*01c4*/ 	.word	0x000015e0
        /*01c8*/ 	.word	0x000000ff
        /*01cc*/ 	.word	0x00000000
        /*01d0*/ 	.short	0x010a
        /*01d2*/ 	.byte	0x08
	.zero		1


	//   ....[19]....
        /*01d4*/ 	.word	0x00001620
        /*01d8*/ 	.word	0x000000ff
        /*01dc*/ 	.word	0x00000000
        /*01e0*/ 	.short	0x010a
        /*01e2*/ 	.byte	0x08
	.zero		1


	//   ....[20]....
        /*01e4*/ 	.word	0x00001840
        /*01e8*/ 	.word	0x000000ff
        /*01ec*/ 	.word	0x00000000
        /*01f0*/ 	.short	0x0101
        /*01f2*/ 	.byte	0x08
	.zero		1


	//   ....[21]....
        /*01f4*/ 	.word	0x00001a60
        /*01f8*/ 	.word	0x000000ff
        /*01fc*/ 	.word	0x00000000
        /*0200*/ 	.short	0x0101
        /*0202*/ 	.byte	0x04
	.zero		1


	//   ....[22]....
        /*0204*/ 	.word	0x000119b0
        /*0208*/ 	.word	0x0000000e
        /*020c*/ 	.word	0x00000038
        /*0210*/ 	.short	0x010a
        /*0212*/ 	.byte	0x3f
	.zero		1


	//   ....[23]....
        /*0214*/ 	.word	0x00011d90
        /*0218*/ 	.word	0x00000006
        /*021c*/ 	.word	0x00000088
        /*0220*/ 	.short	0x0101
        /*0222*/ 	.byte	0x3f
	.zero		1


	//   ....[24]....
        /*0224*/ 	.word	0x00012480
        /*0228*/ 	.word	0x00000007
        /*022c*/ 	.word	0x00000000
        /*0230*/ 	.short	0x010a
        /*0232*/ 	.byte	0x3f
	.zero		1


	//   ....[25]....
        /*0234*/ 	.word	0x00012500
        /*0238*/ 	.word	0x00000009
        /*023c*/ 	.word	0x00000000
        /*0240*/ 	.short	0x010a
        /*0242*/ 	.byte	0x3f
	.zero		1


	//   ....[26]....
        /*0244*/ 	.word	0x00012590
        /*0248*/ 	.word	0x00000006
        /*024c*/ 	.word	0x00000000
        /*0250*/ 	.short	0x010a
        /*0252*/ 	.byte	0x3f
	.zero		1


	//   ....[27]....
        /*0254*/ 	.word	0x00012620
        /*0258*/ 	.word	0x00000009
        /*025c*/ 	.word	0x00000000
        /*0260*/ 	.short	0x010a
        /*0262*/ 	.byte	0x3f
	.zero		1


	//   ....[28]....
        /*0264*/ 	.word	0x000126b0
        /*0268*/ 	.word	0x00000006
        /*026c*/ 	.word	0x00000000
        /*0270*/ 	.short	0x010a
        /*0272*/ 	.byte	0x3f
	.zero		1


	//   ....[29]....
        /*0274*/ 	.word	0x00012740
        /*0278*/ 	.word	0x00000009
        /*027c*/ 	.word	0x00000000
        /*0280*/ 	.short	0x010a
        /*0282*/ 	.byte	0x3f
	.zero		1


	//   ....[30]....
        /*0284*/ 	.word	0x000127d0
        /*0288*/ 	.word	0x00000003
        /*028c*/ 	.word	0x00000000
        /*0290*/ 	.short	0x010a
        /*0292*/ 	.byte	0x3f
	.zero		1


	//   ....[31]....
        /*0294*/ 	.word	0x00012830
        /*0298*/ 	.word	0x00000003
        /*029c*/ 	.word	0x00000000
        /*02a0*/ 	.short	0x010a
        /*02a2*/ 	.byte	0x3f
	.zero		1


	//   ....[32]....
        /*02a4*/ 	.word	0x00012890
        /*02a8*/ 	.word	0x00000004
        /*02ac*/ 	.word	0x00000000
        /*02b0*/ 	.short	0x010a
        /*02b2*/ 	.byte	0x3f
	.zero		1


	//   ....[33]....
        /*02b4*/ 	.word	0x00012960
        /*02b8*/ 	.word	0x0000000e
        /*02bc*/ 	.word	0x00000038
        /*02c0*/ 	.short	0x010a
        /*02c2*/ 	.byte	0x3f
	.zero		1


	//   ....[34]....
        /*02c4*/ 	.word	0x00012a30
        /*02c8*/ 	.word	0x00000007
        /*02cc*/ 	.word	0x00000000
        /*02d0*/ 	.short	0x010a
        /*02d2*/ 	.byte	0x3f
	.zero		1


	//   ....[35]....
        /*02d4*/ 	.word	0x00012a80
        /*02d8*/ 	.word	0x00000009
        /*02dc*/ 	.word	0x00000000
        /*02e0*/ 	.short	0x010a
        /*02e2*/ 	.byte	0x3f
	.zero		1


	//   ....[36]....
        /*02e4*/ 	.word	0x00012ad0
        /*02e8*/ 	.word	0x00000006
        /*02ec*/ 	.word	0x00000000
        /*02f0*/ 	.short	0x010a
        /*02f2*/ 	.byte	0x3f
	.zero		1


	//   ....[37]....
        /*02f4*/ 	.word	0x00012b20
        /*02f8*/ 	.word	0x00000009
        /*02fc*/ 	.word	0x00000000
        /*0300*/ 	.short	0x010a
        /*0302*/ 	.byte	0x3f
	.zero		1


	//   ....[38]....
        /*0304*/ 	.word	0x00012b70
        /*0308*/ 	.word	0x00000006
        /*030c*/ 	.word	0x00000000
        /*0310*/ 	.short	0x010a
        /*0312*/ 	.byte	0x3f
	.zero		1


	//   ....[39]....
        /*0314*/ 	.word	0x00012bc0
        /*0318*/ 	.word	0x00000009
        /*031c*/ 	.word	0x00000000
        /*0320*/ 	.short	0x010a
        /*0322*/ 	.byte	0x3f
	.zero		1


	//----- nvinfo : EIATTR_NUM_MBARRIERS
	.align		4
.L_37:
        /*0324*/ 	.byte	0x03, 0x38
        /*0326*/ 	.short	0x0010


	//----- nvinfo : EIATTR_EXIT_INSTR_OFFSETS
	.align		4
        /*0328*/ 	.byte	0x04, 0x1c
        /*032a*/ 	.short	(.L_39 - .L_38)


	//   ....[0]....
.L_38:
        /*032c*/ 	.word	0x00000640


	//   ....[1]....
        /*0330*/ 	.word	0x00000f30


	//   ....[2]....
        /*0334*/ 	.word	0x00011020


	//   ....[3]....
        /*0338*/ 	.word	0x00011650


	//   ....[4]....
        /*033c*/ 	.word	0x00012820


	//----- nvinfo : EIATTR_MAX_THREADS
	.align		4
.L_39:
        /*0340*/ 	.byte	0x04, 0x05
        /*0342*/ 	.short	(.L_41 - .L_40)
.L_40:
        /*0344*/ 	.word	0x00000180
        /*0348*/ 	.word	0x00000001
        /*034c*/ 	.word	0x00000001


	//----- nvinfo : EIATTR_CRS_STACK_SIZE
	.align		4
.L_41:
        /*0350*/ 	.byte	0x04, 0x1e
        /*0352*/ 	.short	(.L_43 - .L_42)
.L_42:
        /*0354*/ 	.word	0x00000000


	//----- nvinfo : EIATTR_CBANK_PARAM_SIZE
	.align		4
.L_43:
        /*0358*/ 	.byte	0x03, 0x19
        /*035a*/ 	.short	0x0470


	//----- nvinfo : EIATTR_PARAM_CBANK
	.align		4
        /*035c*/ 	.byte	0x04, 0x0a
        /*035e*/ 	.short	(.L_45 - .L_44)
	.align		4
.L_44:
        /*0360*/ 	.word	index@(.nv.constant0._ZN7cutlass13device_kernelINS_4gemm6kernel13GemmUniversalIN4cute5tupleIJiiiiEEENS1_10collective13CollectiveMmaINS1_34MainloopSm90TmaGmmaWarpSpecializedILi7ENS5_IJNS4_1CILi1EEESB_SB_EEENS1_35KernelTmaWarpSpecializedCooperativeEEENS5_IJNSA_ILi128EEENSA_ILi384EEENSA_ILi32EEEEEENS_6half_tENS5_IJlSB_lEEESJ_SK_NS4_8TiledMMAINS4_8MMA_AtomIJNS4_4SM904GMMA26MMA_64x192x16_F32F16F16_SSILNSO_5MajorE0ELSQ_0ELNSO_7ScaleInE1ELSR_1EEEEEENS4_6LayoutINS5_IJNSA_ILi2EEESB_SB_EEENS5_IJSB_NSA_ILi0EEESX_EEEEENS5_IJNS4_10UnderscoreES10_S10_EEEEENS4_13SM90_TMA_LOADENS4_14ComposedLayoutINS4_7SwizzleILi2ELi4ELi3EEENS4_18smem_ptr_flag_bitsILi16EEENSU_INS5_IJNSA_ILi8EEESH_EEENS5_IJSH_SB_EEEEEEEvNS4_8identityES13_S1D_vS1E_EENS_8epilogue10collective6detail29Sm90TmaWarpSpecializedAdapterINS1H_15DefaultEpilogueISJ_SK_SK_NS1G_6thread17LinearCombinationISJ_Li1EffLNS1L_9ScaleType4KindE0ELNS_15FloatRoundStyleE2ESJ_EENS1_15EpilogueDefaultEEEEEvvEEEEvNT_6ParamsE)
        /*0364*/ 	.short	0x0210
        /*0366*/ 	.short	0x0470


	//----- nvinfo : EIATTR_SW_WAR
	.align		4
.L_45:
        /*0368*/ 	.byte	0x04, 0x36
        /*036a*/ 	.short	(.L_47 - .L_46)
.L_46:
        /*036c*/ 	.word	0x00000008
.L_47:


//--------------------- .nv.callgraph             --------------------------
	.section	.nv.callgraph,"",@"SHT_CUDA_CALLGRAPH"
	.align	4
	.sectionentsize	8
	.align		4
        /*0000*/ 	.word	0x00000000
	.align		4
        /*0004*/ 	.word	0xffffffff
	.align		4
        /*0008*/ 	.word	index@(_ZN7cutlass13device_kernelINS_4gemm6kernel13GemmUniversalIN4cute5tupleIJiiiiEEENS1_10collective13CollectiveMmaINS1_34MainloopSm90TmaGmmaWarpSpecializedILi7ENS5_IJNS4_1CILi1EEESB_SB_EEENS1_35KernelTmaWarpSpecializedCooperativeEEENS5_IJNSA_ILi128EEENSA_ILi384EEENSA_ILi32EEEEEENS_6half_tENS5_IJlSB_lEEESJ_SK_NS4_8TiledMMAINS4_8MMA_AtomIJNS4_4SM904GMMA26MMA_64x192x16_F32F16F16_SSILNSO_5MajorE0ELSQ_0ELNSO_7ScaleInE1ELSR_1EEEEEENS4_6LayoutINS5_IJNSA_ILi2EEESB_SB_EEENS5_IJSB_NSA_ILi0EEESX_EEEEENS5_IJNS4_10UnderscoreES10_S10_EEEEENS4_13SM90_TMA_LOADENS4_14ComposedLayoutINS4_7SwizzleILi2ELi4ELi3EEENS4_18smem_ptr_flag_bitsILi16EEENSU_INS5_IJNSA_ILi8EEESH_EEENS5_IJSH_SB_EEEEEEEvNS4_8identityES13_S1D_vS1E_EENS_8epilogue10collective6detail29Sm90TmaWarpSpecializedAdapterINS1H_15DefaultEpilogueISJ_SK_SK_NS1G_6thread17LinearCombinationISJ_Li1EffLNS1L_9ScaleType4KindE0ELNS_15FloatRoundStyleE2ESJ_EENS1_15EpilogueDefaultEEEEEvvEEEEvNT_6ParamsE)
	.align		4
        /*000c*/ 	.word	index@(__assertfail)
	.align		4
        /*0010*/ 	.word	0x00000000
	.align		4
        /*0014*/ 	.word	0xfffffffe
	.align		4
        /*0018*/ 	.word	0x00000000
	.align		4
        /*001c*/ 	.word	0xfffffffd
	.align		4
        /*0020*/ 	.word	0x00000000
	.align		4
        /*0024*/ 	.word	0xfffffffc


//--------------------- .nv.constant4             --------------------------
	.section	.nv.constant4,"a",@progbits
	.align	8
	.align		8
.nv.constant4:
        /*0000*/ 	.dword	__assertfail
	.align		8
        /*0008*/ 	.dword	__unnamed_1
	.align		8
        /*0010*/ 	.dword	_ZN40_INTERNAL_47db80a1_4_k_cu_ff4b2515_165044cuda3std3__45__cpo5beginE
	.align		8
        /*0018*/ 	.dword	_ZN40_INTERNAL_47db80a1_4_k_cu_ff4b2515_165044cuda3std3__45__cpo3endE
	.align		8
        /*0020*/ 	.dword	_ZN40_INTERNAL_47db80a1_4_k_cu_ff4b2515_165044cuda3std3__45__cpo6cbeginE
	.align		8
        /*0028*/ 	.dword	_ZN40_INTERNAL_47db80a1_4_k_cu_ff4b2515_165044cuda3std3__45__cpo4cendE
	.align		8
        /*0030*/ 	.dword	_ZN40_INTERNAL_47db80a1_4_k_cu_ff4b2515_165044cuda3std3__442_GLOBAL__N__47db80a1_4_k_cu_ff4b2515_165046ignoreE
	.align		8
        /*0038*/ 	.dword	_ZN40_INTERNAL_47db80a1_4_k_cu_ff4b2515_165044cuda3std3__419piecewise_constructE
	.align		8
        /*0040*/ 	.dword	_ZN40_INTERNAL_47db80a1_4_k_cu_ff4b2515_165044cuda3std3__48in_placeE
	.align		8
        /*0048*/ 	.dword	_ZN40_INTERNAL_47db80a1_4_k_cu_ff4b2515_165044cuda3std6ranges3__45__cpo4swapE
	.align		8
        /*0050*/ 	.dword	_ZN40_INTERNAL_47db80a1_4_k_cu_ff4b2515_165044cuda3std6ranges3__45__cpo9iter_moveE
	.align		8
        /*0058*/ 	.dword	_ZN40_INTERNAL_47db80a1_4_k_cu_ff4b2515_165044cute7productE
	.align		8
        /*0060*/ 	.dword	_ZN40_INTERNAL_47db80a1_4_k_cu_ff4b2515_165044cute1_E
	.align		8
        /*0068*/ 	.dword	$str$22
	.align		8
        /*0070*/ 	.dword	$str$23


//--------------------- .text._ZN7cutlass13device_kernelINS_4gemm6kernel13GemmUniversalIN4cute5tupleIJiiiiEEENS1_10collective13CollectiveMmaINS1_34MainloopSm90TmaGmmaWarpSpecializedILi7ENS5_IJNS4_1CILi1EEESB_SB_EEENS1_35KernelTmaWarpSpecializedCooperativeEEENS5_IJNSA_ILi128EEENSA_ILi384EEENSA_ILi32EEEEEENS_6half_tENS5_IJlSB_lEEESJ_SK_NS4_8TiledMMAINS4_8MMA_AtomIJNS4_4SM904GMMA26MMA_64x192x16_F32F16F16_SSILNSO_5MajorE0ELSQ_0ELNSO_7ScaleInE1ELSR_1EEEEEENS4_6LayoutINS5_IJNSA_ILi2EEESB_SB_EEENS5_IJSB_NSA_ILi0EEESX_EEEEENS5_IJNS4_10UnderscoreES10_S10_EEEEENS4_13SM90_TMA_LOADENS4_14ComposedLayoutINS4_7SwizzleILi2ELi4ELi3EEENS4_18smem_ptr_flag_bitsILi16EEENSU_INS5_IJNSA_ILi8EEESH_EEENS5_IJSH_SB_EEEEEEEvNS4_8identityES13_S1D_vS1E_EENS_8epilogue10collective6detail29Sm90TmaWarpSpecializedAdapterINS1H_15DefaultEpilogueISJ_SK_SK_NS1G_6thread17LinearCombinationISJ_Li1EffLNS1L_9ScaleType4KindE0ELNS_15FloatRoundStyleE2ESJ_EENS1_15EpilogueDefaultEEEEEvvEEEEvNT_6ParamsE --------------------------
	.section	.text._ZN7cutlass13device_kernelINS_4gemm6kernel13GemmUniversalIN4cute5tupleIJiiiiEEENS1_10collective13CollectiveMmaINS1_34MainloopSm90TmaGmmaWarpSpecializedILi7ENS5_IJNS4_1CILi1EEESB_SB_EEENS1_35KernelTmaWarpSpecializedCooperativeEEENS5_IJNSA_ILi128EEENSA_ILi384EEENSA_ILi32EEEEEENS_6half_tENS5_IJlSB_lEEESJ_SK_NS4_8TiledMMAINS4_8MMA_AtomIJNS4_4SM904GMMA26MMA_64x192x16_F32F16F16_SSILNSO_5MajorE0ELSQ_0ELNSO_7ScaleInE1ELSR_1EEEEEENS4_6LayoutINS5_IJNSA_ILi2EEESB_SB_EEENS5_IJSB_NSA_ILi0EEESX_EEEEENS5_IJNS4_10UnderscoreES10_S10_EEEEENS4_13SM90_TMA_LOADENS4_14ComposedLayoutINS4_7SwizzleILi2ELi4ELi3EEENS4_18smem_ptr_flag_bitsILi16EEENSU_INS5_IJNSA_ILi8EEESH_EEENS5_IJSH_SB_EEEEEEEvNS4_8identityES13_S1D_vS1E_EENS_8epilogue10collective6detail29Sm90TmaWarpSpecializedAdapterINS1H_15DefaultEpilogueISJ_SK_SK_NS1G_6thread17LinearCombinationISJ_Li1EffLNS1L_9ScaleType4KindE0ELNS_15FloatRoundStyleE2ESJ_EENS1_15EpilogueDefaultEEEEEvvEEEEvNT_6ParamsE,"ax",@progbits
	.align	128
.text._ZN7cutlass13device_kernelINS_4gemm6kernel13GemmUniversalIN4cute5tupleIJiiiiEEENS1_10collective13CollectiveMmaINS1_34MainloopSm90TmaGmmaWarpSpecializedILi7ENS5_IJNS4_1CILi1EEESB_SB_EEENS1_35KernelTmaWarpSpecializedCooperativeEEENS5_IJNSA_ILi128EEENSA_ILi384EEENSA_ILi32EEEEEENS_6half_tENS5_IJlSB_lEEESJ_SK_NS4_8TiledMMAINS4_8MMA_AtomIJNS4_4SM904GMMA26MMA_64x192x16_F32F16F16_SSILNSO_5MajorE0ELSQ_0ELNSO_7ScaleInE1ELSR_1EEEEEENS4_6LayoutINS5_IJNSA_ILi2EEESB_SB_EEENS5_IJSB_NSA_ILi0EEESX_EEEEENS5_IJNS4_10UnderscoreES10_S10_EEEEENS4_13SM90_TMA_LOADENS4_14ComposedLayoutINS4_7SwizzleILi2ELi4ELi3EEENS4_18smem_ptr_flag_bitsILi16EEENSU_INS5_IJNSA_ILi8EEESH_EEENS5_IJSH_SB_EEEEEEEvNS4_8identityES13_S1D_vS1E_EENS_8epilogue10collective6detail29Sm90TmaWarpSpecializedAdapterINS1H_15DefaultEpilogueISJ_SK_SK_NS1G_6thread17LinearCombinationISJ_Li1EffLNS1L_9ScaleType4KindE0ELNS_15FloatRoundStyleE2ESJ_EENS1_15EpilogueDefaultEEEEEvvEEEEvNT_6ParamsE:
        .type           _ZN7cutlass13device_kernelINS_4gemm6kernel13GemmUniversalIN4cute5tupleIJiiiiEEENS1_10collective13CollectiveMmaINS1_34MainloopSm90TmaGmmaWarpSpecializedILi7ENS5_IJNS4_1CILi1EEESB_SB_EEENS1_35KernelTmaWarpSpecializedCooperativeEEENS5_IJNSA_ILi128EEENSA_ILi384EEENSA_ILi32EEEEEENS_6half_tENS5_IJlSB_lEEESJ_SK_NS4_8TiledMMAINS4_8MMA_AtomIJNS4_4SM904GMMA26MMA_64x192x16_F32F16F16_SSILNSO_5MajorE0ELSQ_0ELNSO_7ScaleInE1ELSR_1EEEEEENS4_6LayoutINS5_IJNSA_ILi2EEESB_SB_EEENS5_IJSB_NSA_ILi0EEESX_EEEEENS5_IJNS4_10UnderscoreES10_S10_EEEEENS4_13SM90_TMA_LOADENS4_14ComposedLayoutINS4_7SwizzleILi2ELi4ELi3EEENS4_18smem_ptr_flag_bitsILi16EEENSU_INS5_IJNSA_ILi8EEESH_EEENS5_IJSH_SB_EEEEEEEvNS4_8identityES13_S1D_vS1E_EENS_8epilogue10collective6detail29Sm90TmaWarpSpecializedAdapterINS1H_15DefaultEpilogueISJ_SK_SK_NS1G_6thread17LinearCombinationISJ_Li1EffLNS1L_9ScaleType4KindE0ELNS_15FloatRoundStyleE2ESJ_EENS1_15EpilogueDefaultEEEEEvvEEEEvNT_6ParamsE,@function
        .size           _ZN7cutlass13device_kernelINS_4gemm6kernel13GemmUniversalIN4cute5tupleIJiiiiEEENS1_10collective13CollectiveMmaINS1_34MainloopSm90TmaGmmaWarpSpecializedILi7ENS5_IJNS4_1CILi1EEESB_SB_EEENS1_35KernelTmaWarpSpecializedCooperativeEEENS5_IJNSA_ILi128EEENSA_ILi384EEENSA_ILi32EEEEEENS_6half_tENS5_IJlSB_lEEESJ_SK_NS4_8TiledMMAINS4_8MMA_AtomIJNS4_4SM904GMMA26MMA_64x192x16_F32F16F16_SSILNSO_5MajorE0ELSQ_0ELNSO_7ScaleInE1ELSR_1EEEEEENS4_6LayoutINS5_IJNSA_ILi2EEESB_SB_EEENS5_IJSB_NSA_ILi0EEESX_EEEEENS5_IJNS4_10UnderscoreES10_S10_EEEEENS4_13SM90_TMA_LOADENS4_14ComposedLayoutINS4_7SwizzleILi2ELi4ELi3EEENS4_18smem_ptr_flag_bitsILi16EEENSU_INS5_IJNSA_ILi8EEESH_EEENS5_IJSH_SB_EEEEEEEvNS4_8identityES13_S1D_vS1E_EENS_8epilogue10collective6detail29Sm90TmaWarpSpecializedAdapterINS1H_15DefaultEpilogueISJ_SK_SK_NS1G_6thread17LinearCombinationISJ_Li1EffLNS1L_9ScaleType4KindE0ELNS_15FloatRoundStyleE2ESJ_EENS1_15EpilogueDefaultEEEEEvvEEEEvNT_6ParamsE,(.L_x_456 - _ZN7cutlass13device_kernelINS_4gemm6kernel13GemmUniversalIN4cute5tupleIJiiiiEEENS1_10collective13CollectiveMmaINS1_34MainloopSm90TmaGmmaWarpSpecializedILi7ENS5_IJNS4_1CILi1EEESB_SB_EEENS1_35KernelTmaWarpSpecializedCooperativeEEENS5_IJNSA_ILi128EEENSA_ILi384EEENSA_ILi32EEEEEENS_6half_tENS5_IJlSB_lEEESJ_SK_NS4_8TiledMMAINS4_8MMA_AtomIJNS4_4SM904GMMA26MMA_64x192x16_F32F16F16_SSILNSO_5MajorE0ELSQ_0ELNSO_7ScaleInE1ELSR_1EEEEEENS4_6LayoutINS5_IJNSA_ILi2EEESB_SB_EEENS5_IJSB_NSA_ILi0EEESX_EEEEENS5_IJNS4_10UnderscoreES10_S10_EEEEENS4_13SM90_TMA_LOADENS4_14ComposedLayoutINS4_7SwizzleILi2ELi4ELi3EEENS4_18smem_ptr_flag_bitsILi16EEENSU_INS5_IJNSA_ILi8EEESH_EEENS5_IJSH_SB_EEEEEEEvNS4_8identityES13_S1D_vS1E_EENS_8epilogue10collective6detail29Sm90TmaWarpSpecializedAdapterINS1H_15DefaultEpilogueISJ_SK_SK_NS1G_6thread17LinearCombinationISJ_Li1EffLNS1L_9ScaleType4KindE0ELNS_15FloatRoundStyleE2ESJ_EENS1_15EpilogueDefaultEEEEEvvEEEEvNT_6ParamsE)
        .other          _ZN7cutlass13device_kernelINS_4gemm6kernel13GemmUniversalIN4cute5tupleIJiiiiEEENS1_10collective13CollectiveMmaINS1_34MainloopSm90TmaGmmaWarpSpecializedILi7ENS5_IJNS4_1CILi1EEESB_SB_EEENS1_35KernelTmaWarpSpecializedCooperativeEEENS5_IJNSA_ILi128EEENSA_ILi384EEENSA_ILi32EEEEEENS_6half_tENS5_IJlSB_lEEESJ_SK_NS4_8TiledMMAINS4_8MMA_AtomIJNS4_4SM904GMMA26MMA_64x192x16_F32F16F16_SSILNSO_5MajorE0ELSQ_0ELNSO_7ScaleInE1ELSR_1EEEEEENS4_6LayoutINS5_IJNSA_ILi2EEESB_SB_EEENS5_IJSB_NSA_ILi0EEESX_EEEEENS5_IJNS4_10UnderscoreES10_S10_EEEEENS4_13SM90_TMA_LOADENS4_14ComposedLayoutINS4_7SwizzleILi2ELi4ELi3EEENS4_18smem_ptr_flag_bitsILi16EEENSU_INS5_IJNSA_ILi8EEESH_EEENS5_IJSH_SB_EEEEEEEvNS4_8identityES13_S1D_vS1E_EENS_8epilogue10collective6detail29Sm90TmaWarpSpecializedAdapterINS1H_15DefaultEpilogueISJ_SK_SK_NS1G_6thread17LinearCombinationISJ_Li1EffLNS1L_9ScaleType4KindE0ELNS_15FloatRoundStyleE2ESJ_EENS1_15EpilogueDefaultEEEEEvvEEEEvNT_6ParamsE,@"STO_CUDA_ENTRY STV_DEFAULT"
_ZN7cutlass13device_kernelINS_4gemm6kernel13GemmUniversalIN4cute5tupleIJiiiiEEENS1_10collective13CollectiveMmaINS1_34MainloopSm90TmaGmmaWarpSpecializedILi7ENS5_IJNS4_1CILi1EEESB_SB_EEENS1_35KernelTmaWarpSpecializedCooperativeEEENS5_IJNSA_ILi128EEENSA_ILi384EEENSA_ILi32EEEEEENS_6half_tENS5_IJlSB_lEEESJ_SK_NS4_8TiledMMAINS4_8MMA_AtomIJNS4_4SM904GMMA26MMA_64x192x16_F32F16F16_SSILNSO_5MajorE0ELSQ_0ELNSO_7ScaleInE1ELSR_1EEEEEENS4_6LayoutINS5_IJNSA_ILi2EEESB_SB_EEENS5_IJSB_NSA_ILi0EEESX_EEEEENS5_IJNS4_10UnderscoreES10_S10_EEEEENS4_13SM90_TMA_LOADENS4_14ComposedLayoutINS4_7SwizzleILi2ELi4ELi3EEENS4_18smem_ptr_flag_bitsILi16EEENSU_INS5_IJNSA_ILi8EEESH_EEENS5_IJSH_SB_EEEEEEEvNS4_8identityES13_S1D_vS1E_EENS_8epilogue10collective6detail29Sm90TmaWarpSpecializedAdapterINS1H_15DefaultEpilogueISJ_SK_SK_NS1G_6thread17LinearCombinationISJ_Li1EffLNS1L_9ScaleType4KindE0ELNS_15FloatRoundStyleE2ESJ_EENS1_15EpilogueDefaultEEEEEvvEEEEvNT_6ParamsE:
[----:B------:R-:W0:Y:S02]  /*0000*/  LDC R1, c[0x0][0x28] ;  /* 0x00000a00ff017b82 */ /* 0x000e240000000800 */
[----:B0-----:R-:W-:Y:S01]  /*0010*/  VIADD R1, R1, 0xfffffff8 ;  /* 0xfffffff801017836 */ /* 0x001fe20000000000 */
[----:B------:R-:W0:Y:S01]  /*0020*/  S2R R18, SR_TID.X ;  /* 0x0000000000127919 */ /* 0x000e220000002100 */
[----:B------:R-:W-:Y:S01]  /*0030*/  ELECT P0, URZ, PT ;  /* 0x00000000003f782f */ /* 0x000fe20003800000 */
[----:B------:R-:W-:Y:S01]  /*0040*/  BSSY B0, `(.L_x_0) ;  /* 0x000000f000007945 */ /* 0x000fe20003800000 */
[--C-:B0-----:R-:W-:Y:S02]  /*0050*/  SHF.R.U32.HI R0, RZ, 0x5, R18.reuse ;  /* 0x00000005ff007819 */ /* 0x101fe40000011612 */
[----:B------:R-:W-:-:S03]  /*0060*/  SHF.R.U32.HI R2, RZ, 0x7, R18 ;  /* 0x00000007ff027819 */ /* 0x000fc60000011612 */
[----:B------:R-:W0:Y:S04]  /*0070*/  SHFL.IDX PT, R5, R0, RZ, 0x1f ;  /* 0x00001fff00057589 */ /* 0x000e2800000e0000 */
[----:B------:R1:W2:Y:S01]  /*0080*/  SHFL.IDX PT, R8, R2, RZ, 0x1f ;  /* 0x00001fff02087589 */ /* 0x0002a200000e0000 */
[----:B0-----:R-:W-:-:S13]  /*0090*/  ISETP.NE.OR P0, PT, R5, RZ, !P0 ;  /* 0x000000ff0500720c */ /* 0x001fda0004705670 */
[----:B-12---:R-:W-:Y:S05]  /*00a0*/  @P0 BRA `(.L_x_1) ;  /* 0x0000000000200947 */ /* 0x006fea0003800000 */
[----:B------:R-:W-:Y:S02]  /*00b0*/  ULDC.64 UR4, c[0x0][0x198] ;  /* 0x0000660000047ab9 */ /* 0x000fe40000000a00 */
[----:B------:R-:W-:Y:S02]  /*00c0*/  UIADD3 UR6, UP0, UR4, 0xf0, URZ ;  /* 0x000000f004067890 */ /* 0x000fe4000ff1e03f */
[----:B------:R-:W-:Y:S02]  /*00d0*/  UIADD3 UR4, UP1, UR4, 0x1f0, URZ ;  /* 0x000001f004047890 */ /* 0x000fe4000ff3e03f */
[----:B------:R-:W-:Y:S02]  /*00e0*/  UIADD3.X UR7, URZ, UR5, URZ, UP0, !UPT ;  /* 0x000000053f077290 */ /* 0x000fe400087fe43f */
[----:B------:R-:W-:-:S07]  /*00f0*/  UIADD3.X UR5, URZ, UR5, URZ, UP1, !UPT ;  /* 0x000000053f057290 */ /* 0x000fce0008ffe43f */
[----:B------:R0:W-:Y:S02]  /*0100*/  UTMACCTL.PF [UR6] ;  /* 0x00000000060079b9 */ /* 0x0001e40008040000 */
[----:B------:R0:W-:Y:S02]  /*0110*/  UTMACCTL.PF [UR4] ;  /* 0x00000000040079b9 */ /* 0x0001e40008040000 */
[----:B0-----:R-:W-:Y:S01]  /*0120*/  NOP ;  /* 0x0000000000007918 */ /* 0x001fe20000000000 */
.L_x_1:
[----:B------:R-:W-:Y:S05]  /*0130*/  BSYNC B0 ;  /* 0x0000000000007941 */ /* 0x000fea0003800000 */
.L_x_0:
[----:B------:R-:W0:Y:S02]  /*0140*/  SHFL.IDX PT, R2, R0, RZ, 0x1f ;  /* 0x00001fff00027589 */ /* 0x000e2400000e0000 */
[----:B0-----:R-:W-:-:S13]  /*0150*/  ISETP.NE.AND P0, PT, R2, RZ, PT ;  /* 0x000000ff0200720c */ /* 0x001fda0003f05270 */
[----:B------:R-:W-:Y:S05]  /*0160*/  @P0 BRA `(.L_x_2) ;  /* 0x0000000000700947 */ /* 0x000fea0003800000 */
[----:B------:R-:W0:Y:S01]  /*0170*/  S2UR UR8, SR_CgaCtaId ;  /* 0x00000000000879c3 */ /* 0x000e220000008800 */
[----:B------:R-:W-:Y:S01]  /*0180*/  UMOV UR4, 0x400 ;  /* 0x0000040000047882 */ /* 0x000fe20000000000 */
[----:B------:R-:W-:Y:S01]  /*0190*/  UMOV UR5, 0x1 ;  /* 0x0000000100057882 */ /* 0x000fe20000000000 */
[----:B------:R-:W-:Y:S01]  /*01a0*/  UMOV UR6, 0x100 ;  /* 0x0000010000067882 */ /* 0x000fe20000000000 */
[----:B------:R-:W-:Y:S01]  /*01b0*/  ELECT P0, URZ, PT ;  /* 0x00000000003f782f */ /* 0x000fe20003800000 */
[----:B------:R-:W-:-:S04]  /*01c0*/  UIADD3 UR6, -UR6, 0x100000, URZ ;  /* 0x0010000006067890 */ /* 0x000fc8000fffe13f */
[----:B------:R-:W-:Y:S02]  /*01d0*/  USHF.L.U32 UR7, UR6, 0xb, URZ ;  /* 0x0000000b06077899 */ /* 0x000fe4000800063f */
[----:B------:R-:W-:Y:S02]  /*01e0*/  USHF.L.U32 UR6, UR6, 0x1, URZ ;  /* 0x0000000106067899 */ /* 0x000fe4000800063f */
[----:B0-----:R-:W-:Y:S02]  /*01f0*/  ULEA UR8, UR8, UR4, 0x18 ;  /* 0x0000000408087291 */ /* 0x001fe4000f8ec03f */
[----:B------:R-:W-:-:S04]  /*0200*/  UIADD3 UR4, -UR5, 0x100000, URZ ;  /* 0x0010000005047890 */ /* 0x000fc8000fffe13f */
[----:B------:R-:W-:Y:S02]  /*0210*/  USHF.L.U32 UR5, UR4, 0xb, URZ ;  /* 0x0000000b04057899 */ /* 0x000fe4000800063f */
[----:B------:R-:W-:Y:S01]  /*0220*/  USHF.L.U32 UR4, UR4, 0x1, URZ ;  /* 0x0000000104047899 */ /* 0x000fe2000800063f */
[----:B------:R-:W0:Y:S11]  /*0230*/  FENCE.VIEW.ASYNC.S ;  /* 0x00000000000073c6 */ /* 0x000e360000000000 */
[----:B0-----:R0:W1:Y:S01]  /*0240*/  SYNCS.EXCH.64 URZ, [UR8], UR4 ;  /* 0x00000004083f75b2 */ /* 0x0010620008000100 */
[----:B------:R0:W2:Y:S01]  /*0250*/  SYNCS.EXCH.64 URZ, [UR8+0x38], UR6 ;  /* 0x00003806083f75b2 */ /* 0x0000a20008000100 */
[----:B------:R0:W3:Y:S01]  /*0260*/  SYNCS.EXCH.64 URZ, [UR8+0x8], UR4 ;  /* 0x00000804083f75b2 */ /* 0x0000e20008000100 */
[----:B------:R0:W4:Y:S01]  /*0270*/  SYNCS.EXCH.64 URZ, [UR8+0x40], UR6 ;  /* 0x00004006083f75b2 */ /* 0x0001220008000100 */
[----:B------:R0:W0:Y:S01]  /*0280*/  SYNCS.EXCH.64 URZ, [UR8+0x10], UR4 ;  /* 0x00001004083f75b2 */ /* 0x0000220008000100 */
        /* <DEDUP_REMOVED lines=9> */
[----:B------:R-:W-:Y:S01]  /*0320*/  NOP ;  /* 0x0000000000007918 */ /* 0x000fe20000000000 */
.L_x_2:
[----:B------:R-:W5:Y:S01]  /*0330*/  SHFL.IDX PT, R0, R0, RZ, 0x1f ;  /* 0x00001fff00007589 */ /* 0x000f6200000e0000 */
[----:B------:R-:W1:Y:S01]  /*0340*/  LDC R2, c[0x0][0x65c] ;  /* 0x00019700ff027b82 */ /* 0x000e620000000800 */
[----:B------:R-:W-:Y:S02]  /*0350*/  ELECT P0, URZ, PT ;  /* 0x00000000003f782f */ /* 0x000fe40003800000 */
[----:B------:R-:W-:Y:S01]  /*0360*/  SHF.R.S32.HI R6, RZ, 0x1f, R5 ;  /* 0x0000001fff067819 */ /* 0x000fe20000011405 */
[----:B------:R-:W2:Y:S01]  /*0370*/  S2R R3, SR_CTAID.Y ;  /* 0x0000000000037919 */ /* 0x000ea20000002600 */
[----:B0-----:R-:W-:Y:S01]  /*0380*/  UMOV UR4, 0x20 ;  /* 0x0000002000047882 */ /* 0x001fe20000000000 */
[----:B------:R-:W-:Y:S01]  /*0390*/  ISETP.NE.AND P2, PT, R8, RZ, PT ;  /* 0x000000ff0800720c */ /* 0x000fe20003f45270 */
[----:B------:R-:W-:Y:S01]  /*03a0*/  NOP ;  /* 0x0000000000007918 */ /* 0x000fe20000000000 */
[----:B------:R-:W0:Y:S01]  /*03b0*/  S2R R4, SR_CTAID.X ;  /* 0x0000000000047919 */ /* 0x000e220000002500 */
[----:B------:R-:W-:Y:S01]  /*03c0*/  LEA.HI R6, R6, R5, RZ, 0x2 ;  /* 0x0000000506067211 */ /* 0x000fe200078f10ff */
[----:B------:R-:W-:Y:S01]  /*03d0*/  NOP ;  /* 0x0000000000007918 */ /* 0x000fe20000000000 */
[----:B-----5:R-:W-:-:S02]  /*03e0*/  ISETP.NE.OR P0, PT, R0, RZ, !P0 ;  /* 0x000000ff0000720c */ /* 0x020fc40004705670 */
[----:B-1----:R-:W-:Y:S02]  /*03f0*/  ISETP.NE.AND P3, PT, R2, 0x1, PT ;  /* 0x000000010200780c */ /* 0x002fe40003f65270 */
[----:B------:R-:W-:-:S05]  /*0400*/  LOP3.LUT R0, R6, 0xfffffffc, RZ, 0xc0, !PT ;  /* 0xfffffffc06007812 */ /* 0x000fca00078ec0ff */
[----:B------:R-:W-:Y:S02]  /*0410*/  IMAD.IADD R0, R5, 0x1, -R0 ;  /* 0x0000000105007824 */ /* 0x000fe400078e0a00 */
[----:B------:R-:W-:Y:S02]  /*0420*/  IMAD.MOV.U32 R5, RZ, RZ, RZ ;  /* 0x000000ffff057224 */ /* 0x000fe400078e00ff */
[----:B------:R-:W-:Y:S01]  /*0430*/  VOTEU.ALL UP0, P0 ;  /* 0x00000000003f7886 */ /* 0x000fe20000000000 */
[----:B------:R-:W-:Y:S01]  /*0440*/  VOTEU.ALL UP1, P0 ;  /* 0x00000000003f7886 */ /* 0x000fe20000020000 */
[----:B------:R-:W0:Y:S01]  /*0450*/  @P3 LDC R17, c[0x0][0x10] ;  /* 0x00000400ff113b82 */ /* 0x000e220000000800 */
[----:B--2---:R-:W-:Y:S02]  /*0460*/  @P3 IMAD.MOV.U32 R6, RZ, RZ, R3 ;  /* 0x000000ffff063224 */ /* 0x004fe400078e0003 */
[----:B------:R-:W-:Y:S01]  /*0470*/  @!UP0 UMOV UR6, 0x400 ;  /* 0x0000040000068882 */ /* 0x000fe20000000000 */
[----:B------:R-:W-:-:S04]  /*0480*/  @!UP0 UIADD3 UR4, -UR4, 0x100000, URZ ;  /* 0x0010000004048890 */ /* 0x000fc8000fffe13f */
[----:B------:R-:W-:Y:S02]  /*0490*/  @!UP0 USHF.L.U32 UR5, UR4, 0xb, URZ ;  /* 0x0000000b04058899 */ /* 0x000fe4000800063f */
[----:B------:R-:W-:Y:S01]  /*04a0*/  @!UP0 USHF.L.U32 UR4, UR4, 0x1, URZ ;  /* 0x0000000104048899 */ /* 0x000fe2000800063f */
[----:B------:R-:W-:Y:S02]  /*04b0*/  @P3 IMAD.MOV.U32 R7, RZ, RZ, RZ ;  /* 0x000000ffff073224 */ /* 0x000fe400078e00ff */
[----:B------:R-:W-:Y:S01]  /*04c0*/  @P3 IMAD.MOV.U32 R11, RZ, RZ, RZ ;  /* 0x000000ffff0b3224 */ /* 0x000fe200078e00ff */
[----:B------:R-:W1:Y:S08]  /*04d0*/  @!UP0 S2UR UR7, SR_CgaCtaId ;  /* 0x00000000000789c3 */ /* 0x000e700000008800 */
[----:B------:R-:W2:Y:S01]  /*04e0*/  @!P3 LDC R9, c[0x0][0xc] ;  /* 0x00000300ff09bb82 */ /* 0x000ea20000000800 */
[----:B0-----:R-:W-:-:S04]  /*04f0*/  @P3 IMAD.WIDE.U32 R16, R4, R17, R6 ;  /* 0x0000001104103225 */ /* 0x001fc800078e0006 */
[----:B------:R-:W-:Y:S01]  /*0500*/  @P3 IMAD.IADD R17, R17, 0x1, R11 ;  /* 0x0000000111113824 */ /* 0x000fe200078e020b */
[----:B-1----:R-:W-:Y:S01]  /*0510*/  @!UP0 ULEA UR6, UR7, UR6, 0x18 ;  /* 0x0000000607068291 */ /* 0x002fe2000f8ec03f */
[----:B------:R-:W-:Y:S01]  /*0520*/  VOTEU.ALL UP0, P0 ;  /* 0x00000000003f7886 */ /* 0x000fe20000000000 */
[----:B------:R-:W-:-:S04]  /*0530*/  ISETP.NE.AND P0, PT, R0, 0x3, PT ;  /* 0x000000030000780c */ /* 0x000fc80003f05270 */
[----:B------:R-:W-:Y:S01]  /*0540*/  ISETP.EQ.OR P0, PT, R0, RZ, !P0 ;  /* 0x000000ff0000720c */ /* 0x000fe20004702670 */
[----:B--2---:R-:W-:-:S03]  /*0550*/  @!P3 IMAD.WIDE.U32 R6, R9, R3, R4 ;  /* 0x000000030906b225 */ /* 0x004fc600078e0004 */
[C---:B------:R-:W-:Y:S01]  /*0560*/  ISETP.EQ.AND P0, PT, R8.reuse, RZ, P0 ;  /* 0x000000ff0800720c */ /* 0x040fe20000702270 */
[----:B------:R-:W0:Y:S02]  /*0570*/  FENCE.VIEW.ASYNC.S ;  /* 0x00000000000073c6 */ /* 0x000e240000000000 */
[----:B0-----:R0:W3:Y:S01]  /*0580*/  @!UP0 SYNCS.EXCH.64 URZ, [UR6+0x80], UR4 ;  /* 0x00008004063f85b2 */ /* 0x0010e20008000100 */
[----:B------:R-:W-:Y:S01]  /*0590*/  IADD3 R8, R8, -0x1, RZ ;  /* 0xffffffff08087810 */ /* 0x000fe20007ffe0ff */
[----:B------:R-:W-:Y:S01]  /*05a0*/  @!P3 IMAD.MOV.U32 R16, RZ, RZ, R6 ;  /* 0x000000ffff10b224 */ /* 0x000fe200078e0006 */
[----:B------:R-:W-:Y:S02]  /*05b0*/  SEL R19, RZ, 0x1, !P0 ;  /* 0x00000001ff137807 */ /* 0x000fe40004000000 */
[----:B------:R-:W-:Y:S02]  /*05c0*/  ISETP.GE.U32.AND P1, PT, R8, 0x2, PT ;  /* 0x000000020800780c */ /* 0x000fe40003f26070 */
[----:B------:R-:W-:-:S02]  /*05d0*/  @!P3 MOV R17, R7 ;  /* 0x000000070011b202 */ /* 0x000fc40000000f00 */
[----:B------:R-:W-:Y:S01]  /*05e0*/  SEL R19, R19, 0x2, P1 ;  /* 0x0000000213137807 */ /* 0x000fe20000800000 */
[----:B------:R0:W3:Y:S01]  /*05f0*/  @!UP1 SYNCS.EXCH.64 URZ, [UR6+0x88], UR4 ;  /* 0x00008804063f95b2 */ /* 0x0000e20008000100 */
[----:B------:R-:W-:Y:S01]  /*0600*/  NOP ;  /* 0x0000000000007918 */ /* 0x000fe20000000000 */
[----:B---34-:R-:W-:Y:S06]  /*0610*/  BAR.SYNC.DEFER_BLOCKING 0x0 ;  /* 0x0000000000007b1d */ /* 0x018fec0000010000 */
[----:B------:R-:W-:Y:S05]  /*0620*/  @!P2 BRA `(.L_x_3) ;  /* 0x000001080080a947 */ /* 0x000fea0003800000 */
[----:B------:R-:W-:-:S13]  /*0630*/  ISETP.GT.U32.AND P0, PT, R8, 0x1, PT ;  /* 0x000000010800780c */ /* 0x000fda0003f04070 */
[----:B0-----:R-:W-:Y:S05]  /*0640*/  @P0 EXIT ;  /* 0x000000000000094d */ /* 0x001fea0003800000 */
[----:B------:R-:W-:Y:S01]  /*0650*/  IMAD.MOV.U32 R6, RZ, RZ, -0x1 ;  /* 0xffffffffff067424 */ /* 0x000fe200078e00ff */
[----:B------:R-:W-:Y:S01]  /*0660*/  ULDC.64 UR4, c[0x0][0x650] ;  /* 0x0001940000047ab9 */ /* 0x000fe20000000a00 */
[----:B------:R-:W-:Y:S01]  /*0670*/  PRMT R0, RZ, 0x7610, R0 ;  /* 0x00007610ff007816 */ /* 0x000fe20000000000 */
[----:B------:R-:W-:Y:S01]  /*0680*/  IMAD.MOV.U32 R22, RZ, RZ, -0x1 ;  /* 0xffffffffff167424 */ /* 0x000fe200078e00ff */
[----:B------:R-:W-:Y:S01]  /*0690*/  ISETP.GE.U32.AND P0, PT, R16, UR4, PT ;  /* 0x0000000410007c0c */ /* 0x000fe2000bf06070 */
[----:B------:R0:W-:Y:S01]  /*06a0*/  STL [R1], R6 ;  /* 0x0000000601007387 */ /* 0x0001e20000100800 */
[----:B------:R-:W-:Y:S02]  /*06b0*/  IMAD.MOV.U32 R23, RZ, RZ, -0x1 ;  /* 0xffffffffff177424 */ /* 0x000fe400078e00ff */
[----:B------:R-:W-:-:S13]  /*06c0*/  ISETP.GE.U32.AND.EX P0, PT, R17, UR5, PT, P0 ;  /* 0x0000000511007c0c */ /* 0x000fda000bf06100 */
[----:B0-----:R-:W-:Y:S05]  /*06d0*/  @P0 BRA `(.L_x_4) ;  /* 0x00000004005c0947 */ /* 0x001fea0003800000 */
[----:B------:R-:W0:Y:S01]  /*06e0*/  LDC.64 R14, c[0x0][0x628] ;  /* 0x00018a00ff0e7b82 */ /* 0x000e220000000a00 */
[----:B------:R-:W-:Y:S01]  /*06f0*/  IMAD.MOV.U32 R6, RZ, RZ, R16 ;  /* 0x000000ffff067224 */ /* 0x000fe200078e0010 */
[----:B------:R-:W-:-:S06]  /*0700*/  MOV R7, R17 ;  /* 0x0000001100077202 */ /* 0x000fcc0000000f00 */
[----:B------:R-:W1:Y:S08]  /*0710*/  LDC R0, c[0x0][0x630] ;  /* 0x00018c00ff007b82 */ /* 0x000e700000000800 */
[----:B------:R-:W2:Y:S01]  /*0720*/  LDC.64 R20, c[0x0][0x620] ;  /* 0x00018800ff147b82 */ /* 0x000ea20000000a00 */
[----:B0-----:R-:W-:-:S04]  /*0730*/  ISETP.NE.U32.AND P0, PT, R14, RZ, PT ;  /* 0x000000ff0e00720c */ /* 0x001fc80003f05070 */
[----:B------:R-:W-:-:S13]  /*0740*/  ISETP.NE.AND.EX P0, PT, R15, RZ, PT, P0 ;  /* 0x000000ff0f00720c */ /* 0x000fda0003f05300 */
[----:B-12---:R-:W-:Y:S05]  /*0750*/  @!P0 BRA `(.L_x_5) ;  /* 0x0000000000288947 */ /* 0x006fea0003800000 */
[----:B------:R-:W0:Y:S02]  /*0760*/  LDC R11, c[0x0][0x634] ;  /* 0x00018d00ff0b7b82 */ /* 0x000e240000000800 */
[----:B0-----:R-:W-:-:S05]  /*0770*/  IADD3 R11, P0, R16, R11, RZ ;  /* 0x0000000b100b7210 */ /* 0x001fca0007f1e0ff */
[----:B------:R-:W-:-:S04]  /*0780*/  IMAD.X R13, RZ, RZ, R17, P0 ;  /* 0x000000ffff0d7224 */ /* 0x000fc800000e0611 */
[----:B------:R-:W-:-:S04]  /*0790*/  IMAD.WIDE.U32 R6, R13, R14, RZ ;  /* 0x0000000e0d067225 */ /* 0x000fc800078e00ff */
[----:B------:R-:W-:-:S04]  /*07a0*/  IMAD.WIDE.U32 R8, P0, R11, R15, R6 ;  /* 0x0000000f0b087225 */ /* 0x000fc80007800006 */
[----:B------:R-:W-:-:S04]  /*07b0*/  IMAD.WIDE.U32 R6, R11, R14, RZ ;  /* 0x0000000e0b067225 */ /* 0x000fc800078e00ff */
[----:B------:R-:W-:Y:S01]  /*07c0*/  IMAD.X R11, RZ, RZ, RZ, P0 ;  /* 0x000000ffff0b7224 */ /* 0x000fe200000e06ff */
[----:B------:R-:W-:Y:S01]  /*07d0*/  IADD3 RZ, P0, R7, R8, RZ ;  /* 0x0000000807ff7210 */ /* 0x000fe20007f1e0ff */
[----:B------:R-:W-:-:S04]  /*07e0*/  IMAD.MOV.U32 R10, RZ, RZ, R9 ;  /* 0x000000ffff0a7224 */ /* 0x000fc800078e0009 */
[----:B------:R-:W-:-:S08]  /*07f0*/  IMAD.WIDE.U32.X R6, R13, R15, R10, P0 ;  /* 0x0000000f0d067225 */ /* 0x000fd000000e040a */
.L_x_5:
[-CC-:B------:R-:W-:Y:S01]  /*0800*/  SHF.R.U64 R27, R6, R0.reuse, R7.reuse ;  /* 0x00000000061b7219 */ /* 0x180fe20000001207 */
[----:B------:R-:W0:Y:S01]  /*0810*/  LDC R10, c[0x0][0x618] ;  /* 0x00018600ff0a7b82 */ /* 0x000e220000000800 */
[----:B------:R-:W-:Y:S01]  /*0820*/  SHF.R.U32.HI R5, RZ, R0, R7 ;  /* 0x00000000ff057219 */ /* 0x000fe20000011607 */
[----:B------:R-:W-:Y:S01]  /*0830*/  ULDC UR4, c[0x0][0x150] ;  /* 0x0000540000047ab9 */ /* 0x000fe20000000800 */
[----:B------:R-:W-:Y:S02]  /*0840*/  IADD3 R9, P0, RZ, -R27, RZ ;  /* 0x8000001bff097210 */ /* 0x000fe40007f1e0ff */
[----:B------:R-:W-:-:S03]  /*0850*/  I2FP.F32.U32 R0, R4 ;  /* 0x0000000400007245 */ /* 0x000fc60000201000 */
[----:B------:R-:W1:Y:S01]  /*0860*/  LDC.64 R24, c[0x0][0x640] ;  /* 0x00019000ff187b82 */ /* 0x000e620000000a00 */
[----:B------:R-:W-:Y:S02]  /*0870*/  IMAD.X R11, RZ, RZ, ~R5, P0 ;  /* 0x000000ffff0b7224 */ /* 0x000fe400000e0e05 */
[----:B------:R-:W-:Y:S01]  /*0880*/  FMUL R0, R0, UR4 ;  /* 0x0000000400007c20 */ /* 0x000fe20008400000 */
[----:B------:R-:W-:Y:S01]  /*0890*/  IMAD.WIDE.U32 R6, R9, R20, R16 ;  /* 0x0000001409067225 */ /* 0x000fe200078e0010 */
[----:B------:R-:W-:-:S03]  /*08a0*/  ULDC UR4, c[0x0][0x154] ;  /* 0x0000550000047ab9 */ /* 0x000fc60000000800 */
[----:B------:R-:W-:Y:S01]  /*08b0*/  IMAD R8, R11, R20, RZ ;  /* 0x000000140b087224 */ /* 0x000fe200078e02ff */
[----:B------:R-:W2:Y:S01]  /*08c0*/  LDC R5, c[0x0][0x144] ;  /* 0x00005100ff057b82 */ /* 0x000ea20000000800 */
[----:B------:R-:W3:Y:S02]  /*08d0*/  F2I.U32.TRUNC.NTZ R0, R0 ;  /* 0x0000000000007305 */ /* 0x000ee4000020f000 */
[----:B------:R-:W-:-:S05]  /*08e0*/  IMAD R9, R9, R21, R8 ;  /* 0x0000001509097224 */ /* 0x000fca00078e0208 */
[----:B------:R-:W4:Y:S01]  /*08f0*/  LDC R12, c[0x0][0x608] ;  /* 0x00018200ff0c7b82 */ /* 0x000f220000000800 */
[----:B------:R-:W-:Y:S01]  /*0900*/  IADD3 R7, R7, R9, RZ ;  /* 0x0000000907077210 */ /* 0x000fe20007ffe0ff */
[----:B------:R-:W-:-:S03]  /*0910*/  IMAD.MOV.U32 R9, RZ, RZ, -0x1 ;  /* 0xffffffffff097424 */ /* 0x000fc600078e00ff */
[-CC-:B0-----:R-:W-:Y:S02]  /*0920*/  SHF.R.U64 R20, R6, R10.reuse, R7.reuse ;  /* 0x0000000a06147219 */ /* 0x181fe40000001207 */
[----:B------:R-:W-:Y:S01]  /*0930*/  I2FP.F32.U32 R6, R3 ;  /* 0x0000000300067245 */ /* 0x000fe20000201000 */
[----:B------:R-:W0:Y:S01]  /*0940*/  LDC R22, c[0x0][0x658] ;  /* 0x00019600ff167b82 */ /* 0x000e220000000800 */
[----:B-1----:R-:W-:Y:S01]  /*0950*/  ISETP.NE.U32.AND P0, PT, R24, RZ, PT ;  /* 0x000000ff1800720c */ /* 0x002fe20003f05070 */
[----:B---3--:R-:W-:Y:S01]  /*0960*/  IMAD.MOV R8, RZ, RZ, -R0 ;  /* 0x000000ffff087224 */ /* 0x008fe200078e0a00 */
[----:B------:R-:W-:Y:S01]  /*0970*/  SHF.R.U32.HI R7, RZ, R10, R7 ;  /* 0x0000000aff077219 */ /* 0x000fe20000011607 */
[----:B------:R-:W-:Y:S01]  /*0980*/  FMUL R6, R6, UR4 ;  /* 0x0000000406067c20 */ /* 0x000fe20008400000 */
[----:B------:R-:W-:-:S03]  /*0990*/  ISETP.NE.AND.EX P0, PT, R25, RZ, PT, P0 ;  /* 0x000000ff1900720c */ /* 0x000fc60003f05300 */
[----:B------:R-:W1:Y:S01]  /*09a0*/  LDC R14, c[0x0][0x148] ;  /* 0x00005200ff0e7b82 */ /* 0x000e620000000800 */
[----:B--2---:R-:W-:-:S07]  /*09b0*/  IMAD R0, R5, R8, R4 ;  /* 0x0000000805007224 */ /* 0x004fce00078e0204 */
[----:B------:R-:W2:Y:S01]  /*09c0*/  LDC R15, c[0x0][0x600] ;  /* 0x00018000ff0f7b82 */ /* 0x000ea20000000800 */
[-CC-:B----4-:R-:W-:Y:S02]  /*09d0*/  SHF.R.U64 R28, R20, R12.reuse, R7.reuse ;  /* 0x0000000c141c7219 */ /* 0x190fe40000001207 */
[----:B------:R-:W-:Y:S01]  /*09e0*/  SHF.R.U32.HI R5, RZ, R12, R7 ;  /* 0x0000000cff057219 */ /* 0x000fe20000011607 */
[----:B------:R-:W-:Y:S01]  /*09f0*/  IMAD.MOV.U32 R7, RZ, RZ, 0x1 ;  /* 0x00000001ff077424 */ /* 0x000fe200078e00ff */
[----:B------:R3:W4:Y:S03]  /*0a00*/  F2I.U32.TRUNC.NTZ R12, R6 ;  /* 0x00000006000c7305 */ /* 0x000726000020f000 */
[----:B------:R-:W1:Y:S01]  /*0a10*/  LDC R21, c[0x0][0x648] ;  /* 0x00019200ff157b82 */ /* 0x000e620000000800 */
[-C--:B0-----:R-:W-:Y:S02]  /*0a20*/  SHF.L.U32 R4, R9, R22.reuse, RZ ;  /* 0x0000001609047219 */ /* 0x081fe400000006ff */
[----:B------:R-:W-:-:S02]  /*0a30*/  SHF.R.U64 R30, R28, R22, R5 ;  /* 0x000000161c1e7219 */ /* 0x000fc40000001205 */
[----:B------:R-:W-:Y:S02]  /*0a40*/  LOP3.LUT R11, RZ, R4, RZ, 0x33, !PT ;  /* 0x00000004ff0b7212 */ /* 0x000fe400078e33ff */
[-C--:B------:R-:W-:Y:S01]  /*0a50*/  SHF.R.U32.HI R5, RZ, R22.reuse, R5 ;  /* 0x00000016ff057219 */ /* 0x080fe20000011605 */
[----:B------:R-:W0:Y:S01]  /*0a60*/  LDC R23, c[0x0][0x638] ;  /* 0x00018e00ff177b82 */ /* 0x000e220000000800 */
[----:B------:R-:W-:Y:S01]  /*0a70*/  SHF.L.U32 R10, R7, R22, RZ ;  /* 0x00000016070a7219 */ /* 0x000fe200000006ff */
[----:B------:R-:W-:-:S06]  /*0a80*/  IMAD.MOV.U32 R4, RZ, RZ, R30 ;  /* 0x000000ffff047224 */ /* 0x000fcc00078e001e */
[----:B------:R-:W0:Y:S01]  /*0a90*/  LDC R26, c[0x0][0x610] ;  /* 0x00018400ff1a7b82 */ /* 0x000e220000000800 */
[----:B---34-:R-:W-:Y:S05]  /*0aa0*/  @!P0 BRA `(.L_x_6) ;  /* 0x0000000000288947 */ /* 0x018fea0003800000 */
[----:B------:R-:W3:Y:S02]  /*0ab0*/  LDC R9, c[0x0][0x64c] ;  /* 0x00019300ff097b82 */ /* 0x000ee40000000800 */
[----:B---3--:R-:W-:-:S04]  /*0ac0*/  IADD3 R9, P0, R30, R9, RZ ;  /* 0x000000091e097210 */ /* 0x008fc80007f1e0ff */
[----:B------:R-:W-:-:S05]  /*0ad0*/  IADD3.X R13, RZ, R5, RZ, P0, !PT ;  /* 0x00000005ff0d7210 */ /* 0x000fca00007fe4ff */
[----:B------:R-:W-:-:S04]  /*0ae0*/  IMAD.WIDE.U32 R4, R13, R24, RZ ;  /* 0x000000180d047225 */ /* 0x000fc800078e00ff */
[----:B------:R-:W-:-:S04]  /*0af0*/  IMAD.WIDE.U32 R6, P0, R9, R25, R4 ;  /* 0x0000001909067225 */ /* 0x000fc80007800004 */
[----:B------:R-:W-:-:S04]  /*0b00*/  IMAD.WIDE.U32 R4, R9, R24, RZ ;  /* 0x0000001809047225 */ /* 0x000fc800078e00ff */
[----:B------:R-:W-:Y:S01]  /*0b10*/  IMAD.X R9, RZ, RZ, RZ, P0 ;  /* 0x000000ffff097224 */ /* 0x000fe200000e06ff */
[----:B------:R-:W-:Y:S01]  /*0b20*/  IADD3 RZ, P0, R5, R6, RZ ;  /* 0x0000000605ff7210 */ /* 0x000fe20007f1e0ff */
[----:B------:R-:W-:-:S04]  /*0b30*/  IMAD.MOV.U32 R8, RZ, RZ, R7 ;  /* 0x000000ffff087224 */ /* 0x000fc800078e0007 */
[----:B------:R-:W-:-:S08]  /*0b40*/  IMAD.WIDE.U32.X R4, R13, R25, R8, P0 ;  /* 0x000000190d047225 */ /* 0x000fd000000e0408 */
.L_x_6:
[----:B-1----:R-:W-:Y:S01]  /*0b50*/  SHF.R.U64 R4, R4, R21, R5 ;  /* 0x0000001504047219 */ /* 0x002fe20000001205 */
[----:B------:R-:W-:Y:S01]  /*0b60*/  IMAD.MOV R12, RZ, RZ, -R12 ;  /* 0x000000ffff0c7224 */ /* 0x000fe200078e0a0c */
[----:B------:R-:W-:Y:S01]  /*0b70*/  LOP3.LUT R11, R28, R11, RZ, 0xc0, !PT ;  /* 0x0000000b1c0b7212 */ /* 0x000fe200078ec0ff */
[----:B--2---:R-:W-:Y:S01]  /*0b80*/  VIADD R5, R15, 0xffffffff ;  /* 0xffffffff0f057836 */ /* 0x004fe20000000000 */
[----:B------:R-:W-:Y:S01]  /*0b90*/  IADD3 R6, -R4, RZ, RZ ;  /* 0x000000ff04067210 */ /* 0x000fe20007ffe1ff */
[----:B------:R-:W-:Y:S02]  /*0ba0*/  @P3 IMAD R0, R14, R12, R3 ;  /* 0x0000000c0e003224 */ /* 0x000fe400078e0203 */
[----:B------:R-:W-:Y:S01]  /*0bb0*/  IMAD R3, R10, R4, R11 ;  /* 0x000000040a037224 */ /* 0x000fe200078e020b */
[----:B------:R-:W-:Y:S01]  /*0bc0*/  LOP3.LUT R5, R20, R5, RZ, 0xc0, !PT ;  /* 0x0000000514057212 */ /* 0x000fe200078ec0ff */
[----:B0-----:R-:W-:Y:S02]  /*0bd0*/  IMAD R4, R6, R23, R30 ;  /* 0x0000001706047224 */ /* 0x001fe400078e021e */
[----:B------:R-:W-:-:S02]  /*0be0*/  IMAD R3, R3, R26, R0 ;  /* 0x0000001a03037224 */ /* 0x000fc400078e0200 */
[----:B------:R-:W-:Y:S02]  /*0bf0*/  IMAD R4, R4, R15, R5 ;  /* 0x0000000f04047224 */ /* 0x000fe400078e0205 */
[----:B------:R-:W-:Y:S02]  /*0c00*/  IMAD.MOV.U32 R0, RZ, RZ, 0x1 ;  /* 0x00000001ff007424 */ /* 0x000fe400078e00ff */
[----:B------:R-:W-:Y:S01]  /*0c10*/  IMAD.MOV.U32 R23, RZ, RZ, R27 ;  /* 0x000000ffff177224 */ /* 0x000fe200078e001b */
[----:B------:R-:W-:Y:S02]  /*0c20*/  SEL R22, R4, R3, !P3 ;  /* 0x0000000304167207 */ /* 0x000fe40005800000 */
[----:B------:R-:W-:-:S05]  /*0c30*/  SEL R3, R3, R4, !P3 ;  /* 0x0000000403037207 */ /* 0x000fca0005800000 */
[----:B------:R0:W-:Y:S02]  /*0c40*/  STL [R1], R3 ;  /* 0x0000000301007387 */ /* 0x0001e40000100800 */
.L_x_4:
[----:B------:R-:W-:-:S08]  /*0c50*/  NOP ;  /* 0x0000000000007918 */ /* 0x000fd00000000000 */
[----:B------:R-:W1:Y:S02]  /*0c60*/  USETMAXREG.TRY_ALLOC.CTAPOOL UP0, 0xe8 ;  /* 0x000000e8000079c8 */ /* 0x000e640008000600 */
[----:B-1----:R-:W-:-:S13]  /*0c70*/  PLOP3.LUT P0, PT, PT, PT, UP0, 0x80, 0x0 ;  /* 0x000000000000781c */ /* 0x002fda0003f0f008 */
[----:B------:R-:W-:Y:S05]  /*0c80*/  @!P0 BRA `(.L_x_4) ;  /* 0xfffffffc00f08947 */ /* 0x000fea000383ffff */
[----:B------:R-:W-:Y:S01]  /*0c90*/  ULDC.64 UR4, c[0x0][0x598] ;  /* 0x0001660000047ab9 */ /* 0x000fe20000000a00 */
[----:B------:R-:W-:Y:S01]  /*0ca0*/  ULDC.64 UR36, c[0x0][0x208] ;  /* 0x0000820000247ab9 */ /* 0x000fe20000000a00 */
[----:B------:R-:W-:-:S04]  /*0cb0*/  ISETP.NE.U32.AND P0, PT, RZ, UR4, PT ;  /* 0x00000004ff007c0c */ /* 0x000fc8000bf05070 */
[----:B------:R-:W-:-:S13]  /*0cc0*/  ISETP.NE.AND.EX P0, PT, RZ, UR5, PT, P0 ;  /* 0x00000005ff007c0c */ /* 0x000fda000bf05300 */
[----:B------:R-:W-:Y:S05]  /*0cd0*/  @!P0 BRA `(.L_x_7) ;  /* 0x00000000001c8947 */ /* 0x000fea0003800000 */
[----:B------:R-:W1:Y:S02]  /*0ce0*/  LDC.64 R4, c[0x0][0x598] ;  /* 0x00016600ff047b82 */ /* 0x000e640000000a00 */
[----:B-1----:R-:W2:Y:S02]  /*0cf0*/  LDG.E.64 R4, desc[UR36][R4.64] ;  /* 0x0000002404047981 */ /* 0x002ea4000c1e1b00 */
[----:B--2---:R-:W-:-:S04]  /*0d00*/  ISETP.NE.U32.AND P0, PT, R4, RZ, PT ;  /* 0x000000ff0400720c */ /* 0x004fc80003f05070 */
[----:B------:R-:W-:-:S13]  /*0d10*/  ISETP.NE.AND.EX P0, PT, R5, RZ, PT, P0 ;  /* 0x000000ff0500720c */ /* 0x000fda0003f05300 */
[----:B------:R-:W-:Y:S05]  /*0d20*/  @!P0 BRA `(.L_x_7) ;  /* 0x0000000000088947 */ /* 0x000fea0003800000 */
[----:B------:R1:W5:Y:S01]  /*0d30*/  LD.E R217, desc[UR36][R4.64] ;  /* 0x0000002404d97980 */ /* 0x000362000c101900 */
[----:B------:R-:W-:Y:S05]  /*0d40*/  BRA `(.L_x_8) ;  /* 0x0000000000247947 */ /* 0x000fea0003800000 */
.L_x_7:
[----:B------:R-:W-:Y:S02]  /*0d50*/  ULDC.64 UR4, c[0x0][0x588] ;  /* 0x0001620000047ab9 */ /* 0x000fe40000000a00 */
[----:B------:R-:W-:-:S04]  /*0d60*/  ISETP.NE.U32.AND P0, PT, RZ, UR4, PT ;  /* 0x00000004ff007c0c */ /* 0x000fc8000bf05070 */
[----:B------:R-:W-:-:S13]  /*0d70*/  ISETP.NE.AND.EX P0, PT, RZ, UR5, PT, P0 ;  /* 0x00000005ff007c0c */ /* 0x000fda000bf05300 */
[----:B------:R-:W-:Y:S05]  /*0d80*/  @!P0 BRA `(.L_x_9) ;  /* 0x00000000000c8947 */ /* 0x000fea0003800000 */
[----:B------:R-:W1:Y:S02]  /*0d90*/  LDC.64 R4, c[0x0][0x588] ;  /* 0x00016200ff047b82 */ /* 0x000e640000000a00 */
[----:B-1----:R2:W5:Y:S01]  /*0da0*/  LDG.E R217, desc[UR36][R4.64] ;  /* 0x0000002404d97981 */ /* 0x002562000c1e1900 */
[----:B------:R-:W-:Y:S05]  /*0db0*/  BRA `(.L_x_8) ;  /* 0x0000000000087947 */ /* 0x000fea0003800000 */
.L_x_9:
[----:B------:R-:W-:Y:S02]  /*0dc0*/  ULDC UR4, c[0x0][0x580] ;  /* 0x0001600000047ab9 */ /* 0x000fe40000000800 */
[----:B------:R-:W-:-:S07]  /*0dd0*/  IMAD.U32 R217, RZ, RZ, UR4 ;  /* 0x00000004ffd97e24 */ /* 0x000fce000f8e00ff */
.L_x_8:
[----:B------:R-:W-:Y:S02]  /*0de0*/  ULDC.64 UR4, c[0x0][0x5a0] ;  /* 0x0001680000047ab9 */ /* 0x000fe40000000a00 */
[----:B------:R-:W-:-:S04]  /*0df0*/  ISETP.NE.U32.AND P0, PT, RZ, UR4, PT ;  /* 0x00000004ff007c0c */ /* 0x000fc8000bf05070 */
[----:B------:R-:W-:-:S13]  /*0e00*/  ISETP.NE.AND.EX P0, PT, RZ, UR5, PT, P0 ;  /* 0x00000005ff007c0c */ /* 0x000fda000bf05300 */
[----:B------:R-:W-:Y:S05]  /*0e10*/  @!P0 BRA `(.L_x_10) ;  /* 0x00000000001c8947 */ /* 0x000fea0003800000 */
[----:B-12---:R-:W1:Y:S02]  /*0e20*/  LDC.64 R4, c[0x0][0x5a0] ;  /* 0x00016800ff047b82 */ /* 0x006e640000000a00 */
[----:B-1----:R-:W2:Y:S02]  /*0e30*/  LDG.E.64 R4, desc[UR36][R4.64] ;  /* 0x0000002404047981 */ /* 0x002ea4000c1e1b00 */
[----:B--2---:R-:W-:-:S04]  /*0e40*/  ISETP.NE.U32.AND P0, PT, R4, RZ, PT ;  /* 0x000000ff0400720c */ /* 0x004fc80003f05070 */
[----:B------:R-:W-:-:S13]  /*0e50*/  ISETP.NE.AND.EX P0, PT, R5, RZ, PT, P0 ;  /* 0x000000ff0500720c */ /* 0x000fda0003f05300 */
[----:B------:R-:W-:Y:S05]  /*0e60*/  @!P0 BRA `(.L_x_10) ;  /* 0x0000000000088947 */ /* 0x000fea0003800000 */
[----:B------:R1:W5:Y:S01]  /*0e70*/  LD.E R216, desc[UR36][R4.64] ;  /* 0x0000002404d87980 */ /* 0x000362000c101900 */
[----:B------:R-:W-:Y:S05]  /*0e80*/  BRA `(.L_x_11) ;  /* 0x0000000000247947 */ /* 0x000fea0003800000 */
.L_x_10:
[----:B------:R-:W-:Y:S02]  /*0e90*/  ULDC.64 UR4, c[0x0][0x590] ;  /* 0x0001640000047ab9 */ /* 0x000fe40000000a00 */
[----:B------:R-:W-:-:S04]  /*0ea0*/  ISETP.NE.U32.AND P0, PT, RZ, UR4, PT ;  /* 0x00000004ff007c0c */ /* 0x000fc8000bf05070 */
[----:B------:R-:W-:-:S13]  /*0eb0*/  ISETP.NE.AND.EX P0, PT, RZ, UR5, PT, P0 ;  /* 0x00000005ff007c0c */ /* 0x000fda000bf05300 */
[----:B------:R-:W-:Y:S05]  /*0ec0*/  @!P0 BRA `(.L_x_12) ;  /* 0x00000000000c8947 */ /* 0x000fea0003800000 */
[----:B-12---:R-:W1:Y:S02]  /*0ed0*/  LDC.64 R4, c[0x0][0x590] ;  /* 0x00016400ff047b82 */ /* 0x006e640000000a00 */
[----:B-1----:R2:W5:Y:S01]  /*0ee0*/  LDG.E R216, desc[UR36][R4.64] ;  /* 0x0000002404d87981 */ /* 0x002562000c1e1900 */
[----:B------:R-:W-:Y:S05]  /*0ef0*/  BRA `(.L_x_11) ;  /* 0x0000000000087947 */ /* 0x000fea0003800000 */
.L_x_12:
[----:B------:R-:W-:Y:S02]  /*0f00*/  ULDC UR4, c[0x0][0x584] ;  /* 0x0001610000047ab9 */ /* 0x000fe40000000800 */
[----:B------:R-:W-:-:S07]  /*0f10*/  IMAD.U32 R216, RZ, RZ, UR4 ;  /* 0x00000004ffd87e24 */ /* 0x000fce000f8e00ff */
.L_x_11:
[----:B------:R-:W-:-:S13]  /*0f20*/  LOP3.LUT P0, RZ, R0, 0xff, RZ, 0xc0, !PT ;  /* 0x000000ff00ff7812 */ /* 0x000fda000780c0ff */
[----:B------:R-:W-:Y:S05]  /*0f30*/  @!P0 EXIT ;  /* 0x000000000000894d */ /* 0x000fea0003800000 */
[----:B------:R-:W-:Y:S01]  /*0f40*/  ULDC UR4, c[0x0][0x28c] ;  /* 0x0000a30000047ab9 */ /* 0x000fe20000000800 */
[----:B------:R-:W-:Y:S01]  /*0f50*/  UMOV UR38, URZ ;  /* 0x0000003f00267c82 */ /* 0x000fe20008000000 */
[----:B------:R-:W-:Y:S01]  /*0f60*/  UIADD3 UR4, UR4, 0x1f, URZ ;  /* 0x0000001f04047890 */ /* 0x000fe2000fffe03f */
[----:B------:R-:W-:-:S03]  /*0f70*/  UMOV UR39, URZ ;  /* 0x0000003f00277c82 */ /* 0x000fc60008000000 */
[----:B------:R-:W-:-:S04]  /*0f80*/  USHF.R.S32.HI UR5, URZ, 0x1f, UR4 ;  /* 0x0000001f3f057899 */ /* 0x000fc80008011404 */
[----:B------:R-:W-:-:S04]  /*0f90*/  ULEA.HI UR5, UR5, UR4, URZ, 0x5 ;  /* 0x0000000405057291 */ /* 0x000fc8000f8f283f */
[----:B------:R-:W-:-:S12]  /*0fa0*/  USHF.R.S32.HI UR40, URZ, 0x5, UR5 ;  /* 0x000000053f287899 */ /* 0x000fd80008011405 */
.L_x_414:
[----:B------:R-:W-:Y:S01]  /*0fb0*/  LOP3.LUT R0, R18, 0x80, RZ, 0xc0, !PT ;  /* 0x0000008012007812 */ /* 0x000fe200078ec0ff */
[----:B---3--:R-:W3:Y:S01]  /*0fc0*/  S2UR UR7, SR_CgaCtaId ;  /* 0x00000000000779c3 */ /* 0x008ee20000008800 */
[----:B------:R-:W-:Y:S02]  /*0fd0*/  UMOV UR6, 0x400 ;  /* 0x0000040000067882 */ /* 0x000fe40000000000 */
[----:B------:R-:W-:-:S06]  /*0fe0*/  SHF.R.U32.HI R0, RZ, 0x7, R0 ;  /* 0x00000007ff007819 */ /* 0x000fcc0000011600 */
[----:B----4-:R-:W4:Y:S01]  /*0ff0*/  SHFL.IDX PT, R0, R0, RZ, 0x1f ;  /* 0x00001fff00007589 */ /* 0x010f2200000e0000 */
[----:B---3--:R-:W-:Y:S01]  /*1000*/  ULEA UR42, UR7, UR6, 0x18 ;  /* 0x00000006072a7291 */ /* 0x008fe2000f8ec03f */
[----:B----4-:R-:W-:-:S13]  /*1010*/  R2UR UR4, R0 ;  /* 0x00000000000472ca */ /* 0x010fda00000e0000 */
[----:B------:R-:W-:-:S04]  /*1020*/  ULEA.HI UR5, UR4, UR4, URZ, 0x1 ;  /* 0x0000000404057291 */ /* 0x000fc8000f8f083f */
[----:B------:R-:W-:-:S04]  /*1030*/  ULOP3.LUT UR5, UR5, 0xffffe, URZ, 0xc0, !UPT ;  /* 0x000ffffe05057892 */ /* 0x000fc8000f8ec03f */
[----:B------:R-:W-:-:S03]  /*1040*/  UIADD3 UR5, UR4, -UR5, URZ ;  /* 0x8000000504057290 */ /* 0x000fc6000fffe03f */
[----:B------:R-:W-:Y:S01]  /*1050*/  ULDC UR4, c[0x0][0x28c] ;  /* 0x0000a30000047ab9 */ /* 0x000fe20000000800 */
[----:B------:R-:W-:Y:S01]  /*1060*/  ULEA UR5, UR5, UR42, 0xc ;  /* 0x0000002a05057291 */ /* 0x000fe2000f8e603f */
[----:B------:R-:W-:-:S03]  /*1070*/  ISETP.LT.AND P0, PT, RZ, UR4, PT ;  /* 0x00000004ff007c0c */ /* 0x000fc6000bf01270 */
[----:B------:R-:W-:-:S04]  /*1080*/  UIADD3 UR5, UR5, 0x180, URZ ;  /* 0x0000018005057890 */ /* 0x000fc8000fffe03f */
[----:B------:R-:W-:-:S04]  /*1090*/  USHF.R.U32.HI UR5, URZ, 0x4, UR5 ;  /* 0x000000043f057899 */ /* 0x000fc80008011605 */
[----:B------:R-:W-:Y:S02]  /*10a0*/  ULOP3.LUT UR41, UR5, 0x3fff, URZ, 0xc0, !UPT ;  /* 0x00003fff05297892 */ /* 0x000fe4000f8ec03f */
[----:B-12--5:R-:W-:Y:S10]  /*10b0*/  @P0 BRA `(.L_x_13) ;  /* 0x0000000000400947 */ /* 0x026ff40003800000 */
[----:B------:R-:W-:Y:S01]  /*10c0*/  MOV R0, 0x0 ;  /* 0x0000000000007802 */ /* 0x000fe20000000f00 */
[----:B------:R-:W-:Y:S01]  /*10d0*/  ULDC.64 UR4, c[0x4][0x68] ;  /* 0x01001a0000047ab9 */ /* 0x000fe20000000a00 */
[----:B------:R-:W-:Y:S01]  /*10e0*/  ULDC.64 UR6, c[0x4][0x8] ;  /* 0x0100020000067ab9 */ /* 0x000fe20000000a00 */
[----:B-12---:R-:W-:Y:S01]  /*10f0*/  MOV R4, UR4 ;  /* 0x0000000400047c02 */ /* 0x006fe20008000f00 */
[----:B------:R1:W2:Y:S01]  /*1100*/  LDC.64 R14, c[0x4][R0] ;  /* 0x01000000000e7b82 */ /* 0x0002a20000000a00 */
[----:B------:R-:W-:Y:S01]  /*1110*/  IMAD.U32 R5, RZ, RZ, UR5 ;  /* 0x00000005ff057e24 */ /* 0x000fe2000f8e00ff */
[----:B------:R-:W-:Y:S01]  /*1120*/  ULDC.64 UR4, c[0x4][0x70] ;  /* 0x01001c0000047ab9 */ /* 0x000fe20000000a00 */
[----:B------:R-:W-:Y:S01]  /*1130*/  IMAD.U32 R10, RZ, RZ, UR6 ;  /* 0x00000006ff0a7e24 */ /* 0x000fe2000f8e00ff */
[----:B------:R-:W-:Y:S01]  /*1140*/  MOV R11, UR7 ;  /* 0x00000007000b7c02 */ /* 0x000fe20008000f00 */
[----:B------:R-:W-:Y:S02]  /*1150*/  IMAD.U32 R6, RZ, RZ, UR4 ;  /* 0x00000004ff067e24 */ /* 0x000fe4000f8e00ff */
[----:B------:R-:W-:-:S02]  /*1160*/  IMAD.U32 R7, RZ, RZ, UR5 ;  /* 0x00000005ff077e24 */ /* 0x000fc4000f8e00ff */
[----:B------:R-:W-:Y:S02]  /*1170*/  IMAD.MOV.U32 R8, RZ, RZ, 0x1e1 ;  /* 0x000001e1ff087424 */ /* 0x000fe400078e00ff */
[----:B------:R-:W-:Y:S02]  /*1180*/  IMAD.MOV.U32 R12, RZ, RZ, 0x1 ;  /* 0x00000001ff0c7424 */ /* 0x000fe400078e00ff */
[----:B-1----:R-:W-:-:S07]  /*1190*/  IMAD.MOV.U32 R13, RZ, RZ, RZ ;  /* 0x000000ffff0d7224 */ /* 0x002fce00078e00ff */
[----:B------:R-:W-:-:S07]  /*11a0*/  LEPC R20, `(.L_x_13) ;  /* 0x000000001014794e */ /* 0x000fce0000000000 */
[----:B0-2--5:R-:W-:Y:S05]  /*11b0*/  CALL.ABS.NOINC R14 ;  /* 0x000000000e007343 */ /* 0x025fea0003c00000 */
.L_x_13:
[----:B------:R-:W-:-:S04]  /*11c0*/  LOP3.LUT R0, R19, 0x1, RZ, 0xfc, !PT ;  /* 0x0000000113007812 */ /* 0x000fc800078efcff */
[----:B------:R-:W-:-:S13]  /*11d0*/  ISETP.NE.AND P0, PT, R0, 0x3, PT ;  /* 0x000000030000780c */ /* 0x000fda0003f05270 */
[----:B------:R-:W-:Y:S05]  /*11e0*/  @!P0 BRA `(.L_x_14) ;  /* 0x0000000000048947 */ /* 0x000fea0003800000 */
[----:B------:R-:W-:Y:S01]  /*11f0*/  BPT.TRAP 0x1 ;  /* 0x000000040000795c */ /* 0x000fe20000300000 */
.L_x_14:
[----:B0-----:R-:W-:Y:S01]  /*1200*/  IMAD.U32 R3, RZ, RZ, UR39 ;  /* 0x00000027ff037e24 */ /* 0x001fe2000f8e00ff */
[----:B------:R-:W-:-:S04]  /*1210*/  MOV R0, UR38 ;  /* 0x0000002600007c02 */ /* 0x000fc80008000f00 */
[----:B------:R-:W-:Y:S02]  /*1220*/  LEA R3, R3, UR42, 0x3 ;  /* 0x0000002a03037c11 */ /* 0x000fe4000f8e18ff */
[----:B------:R-:W-:-:S04]  /*1230*/  SHF.L.U32 R0, R0, 0x1f, RZ ;  /* 0x0000001f00007819 */ /* 0x000fc800000006ff */
[----:B------:R0:W3:Y:S01]  /*1240*/  SYNCS.PHASECHK.TRANS64.TRYWAIT P1, [R3+URZ], R0 ;  /* 0x00000000030075a7 */ /* 0x0000e2000802017f */
[----:B------:R-:W-:Y:S05]  /*1250*/  @!P0 BRA `(.L_x_15) ;  /* 0x0000000000048947 */ /* 0x000fea0003800000 */
[----:B------:R-:W-:Y:S01]  /*1260*/  BPT.TRAP 0x1 ;  /* 0x000000040000795c */ /* 0x000fe20000300000 */
.L_x_15:
[----:B---3--:R-:W-:Y:S05]  /*1270*/  @P1 BRA `(.L_x_16) ;  /* 0x0000000000081947 */ /* 0x008fea0003800000 */
[----:B------:R-:W3:Y:S02]  /*1280*/  SYNCS.PHASECHK.TRANS64.TRYWAIT P1, [R3+URZ], R0 ;  /* 0x00000000030075a7 */ /* 0x000ee4000802017f */
[----:B---3--:R-:W-:Y:S05]  /*1290*/  @!P1 BRA `(.L_x_17) ;  /* 0x0000011400649947 */ /* 0x008fea0003800000 */
.L_x_16:
[----:B------:R-:W-:-:S04]  /*12a0*/  UISETP.LT.AND UP0, UPT, UR40, 0x1, UPT ;  /* 0x000000012800788c */ /* 0x000fc8000bf01270 */
[----:B------:R-:W-:-:S04]  /*12b0*/  USEL UR4, UR40, 0x1, UP0 ;  /* 0x0000000128047887 */ /* 0x000fc80008000000 */
[----:B------:R-:W-:-:S06]  /*12c0*/  UIADD3 UR4, UR40, -UR4, URZ ;  /* 0x8000000428047290 */ /* 0x000fcc000fffe03f */
[----:B0--3--:R-:W-:Y:S01]  /*12d0*/  IMAD.U32 R0, RZ, RZ, UR4 ;  /* 0x00000004ff007e24 */ /* 0x009fe2000f8e00ff */
[----:B------:R-:W-:Y:S05]  /*12e0*/  WARPSYNC.ALL ;  /* 0x0000000000007948 */ /* 0x000fea0003800000 */
[----:B------:R-:W-:Y:S01]  /*12f0*/  ISETP.GE.AND P1, PT, R0, 0x1, PT ;  /* 0x000000010000780c */ /* 0x000fe20003f26270 */
[----:B------:R-:W-:Y:S01]  /*1300*/  UIADD3 UR4, UR42, 0xe180, URZ ;  /* 0x0000e1802a047890 */ /* 0x000fe2000fffe03f */
[----:B------:R-:W-:Y:S01]  /*1310*/  WARPGROUP.ARRIVE ;  /* 0x00000000000079c5 */ /* 0x000fe20000000000 */
[----:B------:R-:W-:Y:S01]  /*1320*/  UMOV UR9, 0x80000020 ;  /* 0x8000002000097882 */ /* 0x000fe20000000000 */
[----:B------:R-:W-:Y:S01]  /*1330*/  UMOV UR11, 0x80000020 ;  /* 0x80000020000b7882 */ /* 0x000fe20000000000 */
[----:B------:R-:W-:-:S04]  /*1340*/  USHF.R.U32.HI UR4, URZ, 0x4, UR4 ;  /* 0x000000043f047899 */ /* 0x000fc80008011604 */
[----:B------:R-:W-:Y:S02]  /*1350*/  ULOP3.LUT UR5, UR4, 0x3fff, URZ, 0xc0, !UPT ;  /* 0x00003fff04057892 */ /* 0x000fe4000f8ec03f */
[----:B------:R-:W-:Y:S02]  /*1360*/  ULOP3.LUT UR4, UR41, 0x10000, URZ, 0xfc, !UPT ;  /* 0x0001000029047892 */ /* 0x000fe4000f8efc3f */
[----:B------:R-:W-:Y:S02]  /*1370*/  ULOP3.LUT UR5, UR5, 0x10000, URZ, 0xfc, !UPT ;  /* 0x0001000005057892 */ /* 0x000fe4000f8efc3f */
[----:B------:R-:W-:Y:S02]  /*1380*/  ULEA UR6, UR39, UR4, 0x9 ;  /* 0x0000000427067291 */ /* 0x000fe4000f8e483f */
[----:B------:R-:W-:-:S05]  /*1390*/  UIMAD UR7, UR39, 0x600, UR5 ;  /* 0x00000600270778a4 */ /* 0x000fca000f8e0205 */
[----:B------:R-:W-:Y:S02]  /*13a0*/  UMOV UR8, UR6 ;  /* 0x0000000600087c82 */ /* 0x000fe40008000000 */
[----:B------:R-:W-:Y:S02]  /*13b0*/  UMOV UR10, UR7 ;  /* 0x00000007000a7c82 */ /* 0x000fe40008000000 */
[----:B------:R-:W-:Y:S01]  /*13c0*/  HGMMA.64x192x16.F32 R120, gdesc[UR8], RZ, !UPT, gsb0 ;  /* 0x02e00000087879f0 */ /* 0x000fe2000c0008ff */
[----:B------:R-:W-:Y:S01]  /*13d0*/  UIADD3 UR10, UR7, 0x300, URZ ;  /* 0x00000300070a7890 */ /* 0x000fe2000fffe03f */
[----:B------:R-:W-:Y:S01]  /*13e0*/  UMOV UR11, 0x80000020 ;  /* 0x80000020000b7882 */ /* 0x000fe20000000000 */
[----:B------:R-:W-:Y:S02]  /*13f0*/  WARPGROUP.DEPBAR.LE gsb0, 0x0 ;  /* 0x00008000000079c5 */ /* 0x000fe40000010000 */
[----:B------:R-:W-:-:S15]  /*1400*/  WARPGROUP.ARRIVE ;  /* 0x00000000000079c5 */ /* 0x000fde0000000000 */
[----:B------:R-:W-:Y:S01]  /*1410*/  HGMMA.64x192x16.F32 R24, gdesc[UR8], RZ, !UPT, gsb0 ;  /* 0x02e00000081879f0 */ /* 0x000fe2000c0008ff */
[----:B------:R-:W-:Y:S02]  /*1420*/  UIADD3 UR8, UR6, 0x2, URZ ;  /* 0x0000000206087890 */ /* 0x000fe4000fffe03f */
[----:B------:R-:W-:Y:S01]  /*1430*/  UIADD3 UR10, UR7, 0x2, URZ ;  /* 0x00000002070a7890 */ /* 0x000fe2000fffe03f */
[----:B------:R-:W-:Y:S01]  /*1440*/  UMOV UR9, 0x80000020 ;  /* 0x8000002000097882 */ /* 0x000fe20000000000 */
[----:B------:R-:W-:Y:S01]  /*1450*/  UMOV UR11, 0x80000020 ;  /* 0x80000020000b7882 */ /* 0x000fe20000000000 */
[----:B------:R-:W-:Y:S02]  /*1460*/  WARPGROUP.DEPBAR.LE gsb0, 0x0 ;  /* 0x00008000000079c5 */ /* 0x000fe40000010000 */
[----:B------:R-:W-:-:S12]  /*1470*/  WARPGROUP.ARRIVE ;  /* 0x00000000000079c5 */ /* 0x000fd80000000000 */
[----:B------:R-:W-:Y:S01]  /*1480*/  HGMMA.64x192x16.F32 R120, gdesc[UR8], R120, gsb0 ;  /* 0x02e00000087879f0 */ /* 0x000fe20008000878 */
[----:B------:R-:W-:Y:S01]  /*1490*/  UIADD3 UR10, UR7, 0x302, URZ ;  /* 0x00000302070a7890 */ /* 0x000fe2000fffe03f */
[----:B------:R-:W-:Y:S01]  /*14a0*/  UMOV UR11, 0x80000020 ;  /* 0x80000020000b7882 */ /* 0x000fe20000000000 */
[----:B------:R-:W-:Y:S02]  /*14b0*/  WARPGROUP.DEPBAR.LE gsb0, 0x0 ;  /* 0x00008000000079c5 */ /* 0x000fe40000010000 */
[----:B------:R-:W-:-:S15]  /*14c0*/  WARPGROUP.ARRIVE ;  /* 0x00000000000079c5 */ /* 0x000fde0000000000 */
[----:B------:R-:W-:Y:S03]  /*14d0*/  HGMMA.64x192x16.F32 R24, gdesc[UR8], R24, gsb0 ;  /* 0x02e00000081879f0 */ /* 0x000fe60008000818 */
[----:B------:R-:W-:Y:S02]  /*14e0*/  WARPGROUP.DEPBAR.LE gsb0, 0x0 ;  /* 0x00008000000079c5 */ /* 0x000fe40000010000 */
[----:B------:R-:W-:Y:S05]  /*14f0*/  @!P1 BRA `(.L_x_18) ;  /* 0x0000000400089947 */ /* 0x000fea0003800000 */
[----:B------:R-:W-:-:S04]  /*1500*/  UIADD3 UR6, UR39, 0x1, URZ ;  /* 0x0000000127067890 */ /* 0x000fc8000fffe03f */
[----:B------:R-:W-:-:S04]  /*1510*/  UISETP.NE.AND UP0, UPT, UR6, 0x7, UPT ;  /* 0x000000070600788c */ /* 0x000fc8000bf05270 */
[----:B------:R-:W-:Y:S02]  /*1520*/  USEL UR7, URZ, 0x1, UP0 ;  /* 0x000000013f077887 */ /* 0x000fe40008000000 */
[----:B------:R-:W-:Y:S02]  /*1530*/  USEL UR6, UR6, URZ, UP0 ;  /* 0x0000003f06067287 */ /* 0x000fe40008000000 */
[----:B------:R-:W-:-:S06]  /*1540*/  ULOP3.LUT UR7, UR38, UR7, URZ, 0x3c, !UPT ;  /* 0x0000000726077292 */ /* 0x000fcc000f8e3c3f */
[----:B-12---:R-:W-:Y:S01]  /*1550*/  IMAD.U32 R5, RZ, RZ, UR7 ;  /* 0x00000007ff057e24 */ /* 0x006fe2000f8e00ff */
[----:B------:R-:W-:-:S06]  /*1560*/  UMOV UR7, UR39 ;  /* 0x0000002700077c82 */ /* 0x000fcc0008000000 */
.L_x_25:
[----:B01----:R-:W-:Y:S05]  /*1570*/  @!P0 BRA `(.L_x_19) ;  /* 0x0000000000048947 */ /* 0x003fea0003800000 */
[----:B------:R-:W-:Y:S01]  /*1580*/  BPT.TRAP 0x1 ;  /* 0x000000040000795c */ /* 0x000fe20000300000 */
.L_x_19:
[----:B------:R-:W0:Y:S01]  /*1590*/  S2UR UR9, SR_CgaCtaId ;  /* 0x00000000000979c3 */ /* 0x000e220000008800 */
[----:B------:R-:W-:Y:S01]  /*15a0*/  UMOV UR8, 0x400 ;  /* 0x0000040000087882 */ /* 0x000fe20000000000 */
[----:B------:R-:W-:Y:S01]  /*15b0*/  SHF.L.U32 R3, R5, 0x1f, RZ ;  /* 0x0000001f05037819 */ /* 0x000fe200000006ff */
[----:B0-----:R-:W-:-:S04]  /*15c0*/  ULEA UR14, UR9, UR8, 0x18 ;  /* 0x00000008090e7291 */ /* 0x001fc8000f8ec03f */
[----:B------:R-:W-:-:S09]  /*15d0*/  ULEA UR8, UR6, UR14, 0x3 ;  /* 0x0000000e06087291 */ /* 0x000fd2000f8e183f */
[----:B------:R0:W1:Y:S01]  /*15e0*/  SYNCS.PHASECHK.TRANS64.TRYWAIT P1, [UR8], R3 ;  /* 0x00000003ff0075a7 */ /* 0x0000620008020148 */
[----:B------:R-:W-:Y:S05]  /*15f0*/  @!P0 BRA `(.L_x_20) ;  /* 0x0000000000048947 */ /* 0x000fea0003800000 */
[----:B------:R-:W-:Y:S01]  /*1600*/  BPT.TRAP 0x1 ;  /* 0x000000040000795c */ /* 0x000fe20000300000 */
.L_x_20:
[----:B-1----:R-:W-:Y:S05]  /*1610*/  @P1 BRA `(.L_x_21) ;  /* 0x0000000000081947 */ /* 0x002fea0003800000 */
[----:B------:R-:W1:Y:S02]  /*1620*/  SYNCS.PHASECHK.TRANS64.TRYWAIT P1, [UR8], R3 ;  /* 0x00000003ff0075a7 */ /* 0x000e640008020148 */
[----:B-1----:R-:W-:Y:S05]  /*1630*/  @!P1 BRA `(.L_x_22) ;  /* 0x0000011000909947 */ /* 0x002fea0003800000 */
.L_x_21:
[----:B------:R-:W-:Y:S01]  /*1640*/  ULEA UR12, UR6, UR4, 0x9 ;  /* 0x00000004060c7291 */ /* 0x000fe2000f8e483f */
[----:B------:R-:W-:Y:S01]  /*1650*/  WARPGROUP.ARRIVE ;  /* 0x00000000000079c5 */ /* 0x000fe20000000000 */
[----:B------:R-:W-:Y:S01]  /*1660*/  UIMAD UR13, UR6, 0x600, UR5 ;  /* 0x00000600060d78a4 */ /* 0x000fe2000f8e0205 */
[----:B------:R-:W-:Y:S01]  /*1670*/  UMOV UR9, 0x80000020 ;  /* 0x8000002000097882 */ /* 0x000fe20000000000 */
[----:B------:R-:W-:-:S03]  /*1680*/  UMOV UR11, 0x80000020 ;  /* 0x80000020000b7882 */ /* 0x000fc60000000000 */
[----:B------:R-:W-:Y:S02]  /*1690*/  UMOV UR8, UR12 ;  /* 0x0000000c00087c82 */ /* 0x000fe40008000000 */
[----:B------:R-:W-:Y:S02]  /*16a0*/  UMOV UR10, UR13 ;  /* 0x0000000d000a7c82 */ /* 0x000fe40008000000 */
[----:B------:R-:W-:Y:S01]  /*16b0*/  HGMMA.64x192x16.F32 R120, gdesc[UR8], R120, gsb0 ;  /* 0x02e00000087879f0 */ /* 0x000fe20008000878 */
[----:B------:R-:W-:Y:S01]  /*16c0*/  UIADD3 UR10, UR13, 0x300, URZ ;  /* 0x000003000d0a7890 */ /* 0x000fe2000fffe03f */
[----:B------:R-:W-:Y:S01]  /*16d0*/  UMOV UR11, 0x80000020 ;  /* 0x80000020000b7882 */ /* 0x000fe20000000000 */
[----:B------:R-:W-:Y:S02]  /*16e0*/  WARPGROUP.DEPBAR.LE gsb0, 0x0 ;  /* 0x00008000000079c5 */ /* 0x000fe40000010000 */
[----:B------:R-:W-:-:S15]  /*16f0*/  WARPGROUP.ARRIVE ;  /* 0x00000000000079c5 */ /* 0x000fde0000000000 */
[----:B------:R-:W-:Y:S01]  /*1700*/  HGMMA.64x192x16.F32 R24, gdesc[UR8], R24, gsb0 ;  /* 0x02e00000081879f0 */ /* 0x000fe20008000818 */
        /* <DEDUP_REMOVED lines=14> */
[----:B------:R-:W-:Y:S01]  /*17f0*/  BPT.TRAP 0x1 ;  /* 0x000000040000795c */ /* 0x000fe20000300000 */
.L_x_23:
[----:B------:R-:W-:Y:S01]  /*1800*/  ULEA UR8, UR7, UR14, 0x3 ;  /* 0x0000000e07087291 */ /* 0x000fe2000f8e183f */
[----:B------:R-:W-:-:S03]  /*1810*/  ISETP.GT.U32.AND P1, PT, R19, 0x1, PT ;  /* 0x000000011300780c */ /* 0x000fc60003f24070 */
[----:B------:R-:W-:-:S04]  /*1820*/  UIADD3 UR8, UR8, 0x38, URZ ;  /* 0x0000003808087890 */ /* 0x000fc8000fffe03f */
[----:B------:R-:W-:-:S09]  /*1830*/  UPRMT UR8, URZ, 0x654, UR8 ;  /* 0x000006543f087896 */ /* 0x000fd20008000008 */
[----:B------:R-:W-:Y:S01]  /*1840*/  SYNCS.ARRIVE.TRANS64.RED.A1T0 RZ, [UR8], RZ ;  /* 0x000000ffffff79a7 */ /* 0x000fe20008100408 */
[----:B------:R-:W-:Y:S05]  /*1850*/  @P1 BRA `(.L_x_24) ;  /* 0x0000000000041947 */ /* 0x000fea0003800000 */
[----:B------:R-:W-:Y:S01]  /*1860*/  BPT.TRAP 0x1 ;  /* 0x000000040000795c */ /* 0x000fe20000300000 */
.L_x_24:
[----:B------:R-:W-:Y:S01]  /*1870*/  UIADD3 UR6, UR6, 0x1, URZ ;  /* 0x0000000106067890 */ /* 0x000fe2000fffe03f */
[C---:B------:R-:W-:Y:S01]  /*1880*/  ISETP.GT.AND P1, PT, R0.reuse, 0x1, PT ;  /* 0x000000010000780c */ /* 0x040fe20003f24270 */
[----:B------:R-:W-:Y:S01]  /*1890*/  UIADD3 UR7, UR7, 0x1, URZ ;  /* 0x0000000107077890 */ /* 0x000fe2000fffe03f */
[----:B------:R-:W-:Y:S01]  /*18a0*/  VIADD R0, R0, 0xffffffff ;  /* 0xffffffff00007836 */ /* 0x000fe20000000000 */
[----:B------:R-:W-:Y:S02]  /*18b0*/  UISETP.NE.AND UP0, UPT, UR6, 0x7, UPT ;  /* 0x000000070600788c */ /* 0x000fe4000bf05270 */
[----:B------:R-:W-:Y:S02]  /*18c0*/  UISETP.NE.AND UP1, UPT, UR7, 0x7, UPT ;  /* 0x000000070700788c */ /* 0x000fe4000bf25270 */
[----:B------:R-:W-:Y:S02]  /*18d0*/  USEL UR8, URZ, 0x1, UP0 ;  /* 0x000000013f087887 */ /* 0x000fe40008000000 */
[----:B------:R-:W-:-:S02]  /*18e0*/  USEL UR6, UR6, URZ, UP0 ;  /* 0x0000003f06067287 */ /* 0x000fc40008000000 */
[----:B------:R-:W-:Y:S02]  /*18f0*/  USEL UR7, UR7, URZ, UP1 ;  /* 0x0000003f07077287 */ /* 0x000fe40008800000 */
[----:B------:R-:W-:Y:S01]  /*1900*/  LOP3.LUT R5, R5, UR8, RZ, 0x3c, !PT ;  /* 0x0000000805057c12 */ /* 0x000fe2000f8e3cff */
[----:B------:R-:W-:Y:S09]  /*1910*/  @P1 BRA `(.L_x_25) ;  /* 0xfffffffc00141947 */ /* 0x000ff2000383ffff */
.L_x_18:
[----:B------:R-:W3:Y:S02]  /*1920*/  LDC R0, c[0x0][0x28c] ;  /* 0x0000a300ff007b82 */ /* 0x000ee40000000800 */
[----:B---3--:R-:W-:-:S13]  /*1930*/  ISETP.GE.AND P1, PT, R0, 0x1, PT ;  /* 0x000000010000780c */ /* 0x008fda0003f26270 */
[----:B------:R-:W-:Y:S05]  /*1940*/  @!P1 BRA `(.L_x_26) ;  /* 0x0000000000509947 */ /* 0x000fea0003800000 */
[----:B------:R-:W-:Y:S05]  /*1950*/  @!P0 BRA `(.L_x_27) ;  /* 0x0000000000048947 */ /* 0x000fea0003800000 */
[----:B------:R-:W-:Y:S01]  /*1960*/  BPT.TRAP 0x1 ;  /* 0x000000040000795c */ /* 0x000fe20000300000 */
.L_x_27:
[----:B------:R-:W-:Y:S01]  /*1970*/  UISETP.LT.AND UP0, UPT, UR40, 0x1, UPT ;  /* 0x000000012800788c */ /* 0x000fe2000bf01270 */
[----:B------:R-:W3:Y:S01]  /*1980*/  S2UR UR7, SR_CgaCtaId ;  /* 0x00000000000779c3 */ /* 0x000ee20000008800 */
[----:B------:R-:W-:Y:S02]  /*1990*/  ISETP.GT.U32.AND P0, PT, R19, 0x1, PT ;  /* 0x000000011300780c */ /* 0x000fe40003f04070 */
[----:B------:R-:W-:-:S04]  /*19a0*/  USEL UR6, UR40, 0x1, UP0 ;  /* 0x0000000128067887 */ /* 0x000fc80008000000 */
[----:B------:R-:W-:-:S04]  /*19b0*/  UIADD3 UR6, UR39, UR40, -UR6 ;  /* 0x0000002827067290 */ /* 0x000fc8000fffe806 */
[----:B------:R-:W-:-:S04]  /*19c0*/  UIMAD.WIDE.U32 UR4, UR6, 0x24924925, URZ ;  /* 0x24924925060478a5 */ /* 0x000fc8000f8e003f */
[----:B------:R-:W-:-:S04]  /*19d0*/  UIADD3 UR4, UR6, -UR5, URZ ;  /* 0x8000000506047290 */ /* 0x000fc8000fffe03f */
[----:B------:R-:W-:-:S03]  /*19e0*/  ULEA.HI UR4, UR4, UR5, URZ, 0x1f ;  /* 0x0000000504047291 */ /* 0x000fc6000f8ff83f */
[----:B------:R-:W-:Y:S01]  /*19f0*/  UMOV UR5, 0x400 ;  /* 0x0000040000057882 */ /* 0x000fe20000000000 */
[----:B------:R-:W-:Y:S02]  /*1a00*/  USHF.R.U32.HI UR4, URZ, 0x2, UR4 ;  /* 0x000000023f047899 */ /* 0x000fe40008011604 */
[----:B---3--:R-:W-:Y:S02]  /*1a10*/  ULEA UR5, UR7, UR5, 0x18 ;  /* 0x0000000507057291 */ /* 0x008fe4000f8ec03f */
[----:B------:R-:W-:-:S04]  /*1a20*/  UIMAD UR4, UR4, -0x7, UR6 ;  /* 0xfffffff9040478a4 */ /* 0x000fc8000f8e0206 */
[----:B------:R-:W-:-:S04]  /*1a30*/  ULEA UR4, UR4, UR5, 0x3 ;  /* 0x0000000504047291 */ /* 0x000fc8000f8e183f */
[----:B------:R-:W-:-:S04]  /*1a40*/  UIADD3 UR4, UR4, 0x38, URZ ;  /* 0x0000003804047890 */ /* 0x000fc8000fffe03f */
[----:B------:R-:W-:-:S09]  /*1a50*/  UPRMT UR4, URZ, 0x654, UR4 ;  /* 0x000006543f047896 */ /* 0x000fd20008000004 */
[----:B------:R-:W-:Y:S01]  /*1a60*/  SYNCS.ARRIVE.TRANS64.RED.A1T0 RZ, [UR4], RZ ;  /* 0x000000ffffff79a7 */ /* 0x000fe20008100404 */
[----:B------:R-:W-:Y:S05]  /*1a70*/  @P0 BRA `(.L_x_26) ;  /* 0x0000000000040947 */ /* 0x000fea0003800000 */
[----:B------:R-:W-:Y:S01]  /*1a80*/  BPT.TRAP 0x1 ;  /* 0x000000040000795c */ /* 0x000fe20000300000 */
.L_x_26:
[----:B------:R-:W3:Y:S01]  /*1a90*/  LDL.LU R14, [R1] ;  /* 0x00000000010e7983 */ /* 0x000ee20000300800 */
[----:B------:R-:W-:Y:S01]  /*1aa0*/  IMAD R9, R22, 0x180, RZ ;  /* 0x0000018016097824 */ /* 0x000fe200078e02ff */
[----:B------:R-:W4:Y:S01]  /*1ab0*/  LDC R12, c[0x0][0x288] ;  /* 0x0000a200ff0c7b82 */ /* 0x000f220000000800 */
[C---:B------:R-:W-:Y:S01]  /*1ac0*/  IMAD.SHL.U32 R6, R18.reuse, 0x2, RZ ;  /* 0x0000000212067824 */ /* 0x040fe200078e00ff */
[----:B------:R-:W-:Y:S01]  /*1ad0*/  SHF.R.S32.HI R11, RZ, 0x1f, R23 ;  /* 0x0000001fff0b7819 */ /* 0x000fe20000011417 */
[----:B------:R-:W-:Y:S01]  /*1ae0*/  ULDC.64 UR4, c[0x0][0x5d0] ;  /* 0x0001740000047ab9 */ /* 0x000fe20000000a00 */
[----:B------:R-:W-:Y:S01]  /*1af0*/  SHF.R.U32.HI R0, RZ, 0x2, R18 ;  /* 0x00000002ff007819 */ /* 0x000fe20000011612 */
[----:B------:R-:W-:Y:S01]  /*1b00*/  UIADD3 UR39, UR40, UR39, URZ ;  /* 0x0000002728277290 */ /* 0x000fe2000fffe03f */
[----:B------:R-:W-:Y:S01]  /*1b10*/  LOP3.LUT R6, R9, 0x6, R6, 0xf8, !PT ;  /* 0x0000000609067812 */ /* 0x000fe200078ef806 */
[----:B------:R-:W-:Y:S01]  /*1b20*/  IMAD R10, R11, UR4, RZ ;  /* 0x000000040b0a7c24 */ /* 0x000fe2000f8e02ff */
[----:B------:R-:W-:Y:S01]  /*1b30*/  SHF.R.U32.HI R13, RZ, 0x7, R18 ;  /* 0x00000007ff0d7819 */ /* 0x000fe20000011612 */
[----:B------:R-:W-:Y:S01]  /*1b40*/  UISETP.GT.U32.AND UP0, UPT, UR39, 0x6, UPT ;  /* 0x000000062700788c */ /* 0x000fe2000bf04070 */
[----:B-12---:R-:W-:Y:S01]  /*1b50*/  LOP3.LUT R4, R18, 0x60, RZ, 0xc0, !PT ;  /* 0x0000006012047812 */ /* 0x006fe200078ec0ff */
[----:B------:R-:W-:Y:S01]  /*1b60*/  IMAD R5, R23, UR5, R10 ;  /* 0x0000000517057c24 */ /* 0x000fe2000f8e020a */
[--C-:B------:R-:W-:Y:S01]  /*1b70*/  SHF.R.S32.HI R7, RZ, 0x1f, R6.reuse ;  /* 0x0000001fff077819 */ /* 0x100fe20000011406 */
[----:B------:R-:W-:Y:S01]  /*1b80*/  ULDC UR7, c[0x0][0x284] ;  /* 0x0000a10000077ab9 */ /* 0x000fe20000000800 */
[----:B0-----:R-:W-:Y:S01]  /*1b90*/  LOP3.LUT R3, R0, 0x7, RZ, 0xc0, !PT ;  /* 0x0000000700037812 */ /* 0x001fe200078ec0ff */
[----:B------:R-:W-:Y:S01]  /*1ba0*/  UISETP.LT.U32.AND UP0, UPT, UR40, 0x7, UP0 ;  /* 0x000000072800788c */ /* 0x000fe20008701070 */
[----:B------:R-:W-:Y:S01]  /*1bb0*/  LOP3.LUT R0, R13, 0x1, RZ, 0xc0, !PT ;  /* 0x000000010d007812 */ /* 0x000fe200078ec0ff */
[----:B------:R-:W-:Y:S01]  /*1bc0*/  IMAD.WIDE.U32 R20, R23, UR4, R6 ;  /* 0x0000000417147c25 */ /* 0x000fe2000f8e0006 */
[----:B------:R-:W-:Y:S01]  /*1bd0*/  SHF.R.U32.HI R8, RZ, 0x1, R4 ;  /* 0x00000001ff087819 */ /* 0x000fe20000011604 */
[----:B------:R-:W-:-:S02]  /*1be0*/  UIMAD.WIDE.U32 UR4, UR39, 0x24924925, URZ ;  /* 0x24924925270478a5 */ /* 0x000fc4000f8e003f */
[----:B------:R-:W-:Y:S01]  /*1bf0*/  IMAD.SHL.U32 R4, R0, 0x40, RZ ;  /* 0x0000004000047824 */ /* 0x000fe200078e00ff */
[--C-:B------:R-:W-:Y:S01]  /*1c00*/  IADD3 R13, RZ, -R8, -R3.reuse ;  /* 0x80000008ff0d7210 */ /* 0x100fe20007ffe803 */
[----:B------:R-:W-:Y:S01]  /*1c10*/  UIADD3 UR4, UR39, -UR5, URZ ;  /* 0x8000000527047290 */ /* 0x000fe2000fffe03f */
[----:B------:R-:W-:Y:S01]  /*1c20*/  IADD3 R21, R21, R5, RZ ;  /* 0x0000000515157210 */ /* 0x000fe20007ffe0ff */
[----:B------:R-:W-:Y:S01]  /*1c30*/  UISETP.GE.U32.AND UP1, UPT, UR40, 0x7, UPT ;  /* 0x000000072800788c */ /* 0x000fe2000bf26070 */
[----:B------:R-:W-:Y:S01]  /*1c40*/  LOP3.LUT R5, R4, 0x40, R3, 0xe2, !PT ;  /* 0x0000004004057812 */ /* 0x000fe200078ee203 */
[----:B------:R-:W-:Y:S01]  /*1c50*/  IMAD R3, R0, -0x40, R13 ;  /* 0xffffffc000037824 */ /* 0x000fe200078e020d */
[----:B------:R-:W-:Y:S01]  /*1c60*/  LOP3.LUT R0, R18, 0x3, RZ, 0xc0, !PT ;  /* 0x0000000312007812 */ /* 0x000fe200078ec0ff */
[----:B------:R-:W-:Y:S01]  /*1c70*/  USEL UR6, URZ, 0x1, !UP0 ;  /* 0x000000013f067887 */ /* 0x000fe2000c000000 */
[----:B----4-:R-:W-:Y:S01]  /*1c80*/  ISETP.GE.AND P0, PT, R9, R12, PT ;  /* 0x0000000c0900720c */ /* 0x010fe20003f06270 */
[----:B------:R-:W-:-:S02]  /*1c90*/  ULEA.HI UR4, UR4, UR5, URZ, 0x1f ;  /* 0x0000000504047291 */ /* 0x000fc4000f8ff83f */
[----:B------:R-:W-:Y:S01]  /*1ca0*/  IMAD R0, R0, -0x2, R12 ;  /* 0xfffffffe00007824 */ /* 0x000fe200078e020c */
[----:B------:R-:W-:Y:S02]  /*1cb0*/  ULOP3.LUT UR38, UR38, UR6, URZ, 0x3c, !UPT ;  /* 0x0000000626267292 */ /* 0x000fe4000f8e3c3f */
[----:B------:R-:W-:Y:S01]  /*1cc0*/  USHF.R.U32.HI UR4, URZ, 0x2, UR4 ;  /* 0x000000023f047899 */ /* 0x000fe20008011604 */
[----:B------:R-:W-:-:S03]  /*1cd0*/  IMAD.IADD R4, R0, 0x1, -R9 ;  /* 0x0000000100047824 */ /* 0x000fc600078e0a09 */
[----:B------:R-:W-:Y:S02]  /*1ce0*/  @UP1 ULOP3.LUT UR38, UR38, 0x1, UR4, 0x78, !UPT ;  /* 0x0000000126261892 */ /* 0x000fe4000f8e7804 */
[----:B------:R-:W-:Y:S01]  /*1cf0*/  UIMAD UR39, UR4, -0x7, UR39 ;  /* 0xfffffff9042778a4 */ /* 0x000fe2000f8e0227 */
[C---:B---3--:R-:W-:Y:S02]  /*1d00*/  IMAD.SHL.U32 R0, R14.reuse, 0x80, RZ ;  /* 0x000000800e007824 */ /* 0x048fe400078e00ff */
[----:B------:R-:W-:-:S03]  /*1d10*/  IMAD.WIDE R218, R14, 0x80, RZ ;  /* 0x000000800eda7825 */ /* 0x000fc600078e02ff */
[C---:B------:R-:W-:Y:S02]  /*1d20*/  ISETP.GE.OR P0, PT, R0.reuse, UR7, P0 ;  /* 0x0000000700007c0c */ /* 0x040fe40008706670 */
[----:B------:R-:W-:Y:S01]  /*1d30*/  IADD3 R3, -R0, UR7, R3 ;  /* 0x0000000700037c10 */ /* 0x000fe2000fffe103 */
[----:B------:R-:W-:Y:S01]  /*1d40*/  IMAD.MOV.U32 R0, RZ, RZ, -0x1 ;  /* 0xffffffffff007424 */ /* 0x000fe200078e00ff */
[----:B------:R-:W-:-:S09]  /*1d50*/  LOP3.LUT R5, R218, R5, R8, 0xfe, !PT ;  /* 0x00000005da057212 */ /* 0x000fd200078efe08 */
[----:B------:R-:W-:Y:S05]  /*1d60*/  @P0 BRA `(.L_x_28) ;  /* 0x000000ec00040947 */ /* 0x000fea0003800000 */
[----:B------:R-:W0:Y:S01]  /*1d70*/  LDC.64 R8, c[0x0][0x5c8] ;  /* 0x00017200ff087b82 */ /* 0x000e220000000a00 */
[----:B-----5:R-:W-:Y:S01]  /*1d80*/  FSETP.NEU.AND P2, PT, R216, RZ, PT ;  /* 0x000000ffd800720b */ /* 0x020fe20003f4d000 */
[----:B------:R-:W-:Y:S01]  /*1d90*/  BSSY B0, `(.L_x_28) ;  /* 0x0000ebe000007945 */ /* 0x000fe20003800000 */
[----:B------:R-:W-:-:S04]  /*1da0*/  ISETP.GT.AND P1, PT, R4, RZ, PT ;  /* 0x000000ff0400720c */ /* 0x000fc80003f24270 */
[----:B------:R-:W-:Y:S01]  /*1db0*/  ISETP.GT.AND P0, PT, R3, RZ, P1 ;  /* 0x000000ff0300720c */ /* 0x000fe20000f04270 */
[-C--:B0-----:R-:W-:Y:S02]  /*1dc0*/  IMAD R10, R219, R8.reuse, RZ ;  /* 0x00000008db0a7224 */ /* 0x081fe400078e02ff */
[----:B------:R-:W-:-:S04]  /*1dd0*/  IMAD.WIDE.U32 R20, R5, R8, R20 ;  /* 0x0000000805147225 */ /* 0x000fc800078e0014 */
[----:B------:R-:W-:-:S05]  /*1de0*/  IMAD R13, R5, R9, R10 ;  /* 0x00000009050d7224 */ /* 0x000fca00078e020a */
[----:B------:R-:W-:Y:S01]  /*1df0*/  IADD3 R221, R21, R13, RZ ;  /* 0x0000000d15dd7210 */ /* 0x000fe20007ffe0ff */
[----:B------:R-:W-:Y:S06]  /*1e00*/  @!P2 BRA `(.L_x_29) ;  /* 0x0000009c0068a947 */ /* 0x000fec0003800000 */
[----:B------:R-:W0:Y:S01]  /*1e10*/  LDC.64 R14, c[0x0][0x5b8] ;  /* 0x00016e00ff0e7b82 */ /* 0x000e220000000a00 */
[----:B------:R-:W-:Y:S02]  /*1e20*/  ULDC.64 UR4, c[0x0][0x5c0] ;  /* 0x0001700000047ab9 */ /* 0x000fe40000000a00 */
[----:B------:R-:W-:-:S04]  /*1e30*/  LEA R222, P2, R20, UR4, 0x1 ;  /* 0x0000000414de7c11 */ /* 0x000fc8000f8408ff */
[----:B------:R-:W-:Y:S01]  /*1e40*/  LEA.HI.X R223, R20, UR5, R221, 0x1, P2 ;  /* 0x0000000514df7c11 */ /* 0x000fe200090f0cdd */
[----:B------:R-:W1:Y:S01]  /*1e50*/  LDC.64 R12, c[0x0][0x5b0] ;  /* 0x00016c00ff0c7b82 */ /* 0x000e620000000a00 */
[----:B0-----:R-:W-:-:S04]  /*1e60*/  IMAD R10, R11, R14, RZ ;  /* 0x0000000e0b0a7224 */ /* 0x001fc800078e02ff */
[----:B------:R-:W-:-:S03]  /*1e70*/  IMAD R15, R23, R15, R10 ;  /* 0x0000000f170f7224 */ /* 0x000fc600078e020a */
[----:B------:R-:W0:Y:S01]  /*1e80*/  LDC.64 R10, c[0x0][0x5a8] ;  /* 0x00016a00ff0a7b82 */ /* 0x000e220000000a00 */
[----:B-1----:R-:W-:Y:S02]  /*1e90*/  IMAD R22, R219, R12, RZ ;  /* 0x0000000cdb167224 */ /* 0x002fe400078e02ff */
[----:B------:R-:W-:-:S04]  /*1ea0*/  IMAD.WIDE.U32 R218, R23, R14, R6 ;  /* 0x0000000e17da7225 */ /* 0x000fc800078e0006 */
[----:B------:R-:W-:Y:S02]  /*1eb0*/  IMAD.IADD R225, R219, 0x1, R15 ;  /* 0x00000001dbe17824 */ /* 0x000fe400078e020f */
[----:B------:R-:W-:Y:S02]  /*1ec0*/  IMAD.MOV.U32 R224, RZ, RZ, R218 ;  /* 0x000000ffffe07224 */ /* 0x000fe400078e00da */
[C---:B------:R-:W-:Y:S02]  /*1ed0*/  IMAD R22, R5.reuse, R13, R22 ;  /* 0x0000000d05167224 */ /* 0x040fe400078e0216 */
[----:B------:R-:W-:-:S04]  /*1ee0*/  IMAD.WIDE.U32 R220, R5, R12, R224 ;  /* 0x0000000c05dc7225 */ /* 0x000fc800078e00e0 */
[----:B------:R-:W-:Y:S01]  /*1ef0*/  IMAD.IADD R21, R221, 0x1, R22 ;  /* 0x00000001dd157824 */ /* 0x000fe200078e0216 */
[----:B0-----:R-:W-:-:S04]  /*1f00*/  LEA R20, P2, R220, R10, 0x1 ;  /* 0x0000000adc147211 */ /* 0x001fc800078408ff */
[----:B------:R-:W-:-:S05]  /*1f10*/  LEA.HI.X R21, R220, R11, R21, 0x1, P2 ;  /* 0x0000000bdc157211 */ /* 0x000fca00010f0c15 */
[----:B------:R-:W2:Y:S01]  /*1f20*/  @P0 LDG.E.LTC128B.U16 R226, desc[UR36][R20.64] ;  /* 0x0000002414e20981 */ /* 0x000ea2000c1e1520 */
[----:B------:R-:W-:Y:S01]  /*1f30*/  BSSY B1, `(.L_x_30) ;  /* 0x0000010000017945 */ /* 0x000fe20003800000 */
[----:B--2---:R-:W-:-:S05]  /*1f40*/  HADD2.F32 R221, -RZ, R226.H0_H0 ;  /* 0x200000e2ffdd7230 */ /* 0x004fca0000004100 */
[----:B------:R-:W-:-:S04]  /*1f50*/  FMUL R221, R221, R216 ;  /* 0x000000d8dddd7220 */ /* 0x000fc80000400000 */
[----:B------:R-:W-:-:S05]  /*1f60*/  FFMA R221, R120, R217, R221 ;  /* 0x000000d978dd7223 */ /* 0x000fca00000000dd */
[----:B------:R-:W-:-:S05]  /*1f70*/  F2FP.F16.F32.PACK_AB R221, RZ, R221 ;  /* 0x000000ddffdd723e */ /* 0x000fca00000000ff */
[----:B------:R0:W-:Y:S02]  /*1f80*/  @P0 STG.E.U16 desc[UR36][R222.64], R221 ;  /* 0x000000ddde000986 */ /* 0x0001e4000c101524 */
[----:B0-----:R-:W-:-:S04]  /*1f90*/  IMAD.WIDE.U32 R220, R5, R12, R6 ;  /* 0x0000000c05dc7225 */ /* 0x001fc800078e0006 */
[----:B------:R-:W-:Y:S02]  /*1fa0*/  IMAD.IADD R221, R22, 0x1, R221 ;  /* 0x0000000116dd7824 */ /* 0x000fe400078e02dd */
[----:B------:R-:W-:-:S05]  /*1fb0*/  IMAD.WIDE.U32 R220, R23, R14, R220 ;  /* 0x0000000e17dc7225 */ /* 0x000fca00078e00dc */
[----:B------:R-:W-:Y:S02]  /*1fc0*/  IADD3 R21, R15, R221, RZ ;  /* 0x000000dd0f157210 */ /* 0x000fe40007ffe0ff */
[----:B------:R-:W-:-:S04]  /*1fd0*/  LEA R20, P0, R220, R10, 0x1 ;  /* 0x0000000adc147211 */ /* 0x000fc800078008ff */
[----:B------:R-:W-:Y:S02]  /*1fe0*/  LEA.HI.X R21, R220, R11, R21, 0x1, P0 ;  /* 0x0000000bdc157211 */ /* 0x000fe400000f0c15 */
[----:B------:R-:W-:-:S04]  /*1ff0*/  ISETP.GT.AND P0, PT, R4, 0x1, PT ;  /* 0x000000010400780c */ /* 0x000fc80003f04270 */
[----:B------:R-:W-:-:S13]  /*2000*/  ISETP.GT.AND P2, PT, R3, RZ, P0 ;  /* 0x000000ff0300720c */ /* 0x000fda0000744270 */
[----:B------:R-:W-:Y:S05]  /*2010*/  @!P2 BRA `(.L_x_31) ;  /* 0x000000000004a947 */ /* 0x000fea0003800000 */
[----:B------:R0:W5:Y:S02]  /*2020*/  LDG.E.LTC128B.U16 R226, desc[UR36][R20.64+0x2] ;  /* 0x0000022414e27981 */ /* 0x000164000c1e1520 */
.L_x_31:
[----:B------:R-:W-:Y:S05]  /*2030*/  BSYNC B1 ;  /* 0x0000000000017941 */ /* 0x000fea0003800000 */
.L_x_30:
[----:B-----5:R-:W-:Y:S01]  /*2040*/  HADD2.F32 R219, -RZ, R226.H0_H0 ;  /* 0x200000e2ffdb7230 */ /* 0x020fe20000004100 */
[----:B------:R-:W-:-:S04]  /*2050*/  ISETP.GT.AND P1, PT, R3, 0x8, P1 ;  /* 0x000000080300780c */ /* 0x000fc80000f24270 */
[----:B------:R-:W-:-:S04]  /*2060*/  FMUL R120, R219, R216 ;  /* 0x000000d8db787220 */ /* 0x000fc80000400000 */
[----:B------:R-:W-:Y:S01]  /*2070*/  FFMA R219, R121, R217, R120 ;  /* 0x000000d979db7223 */ /* 0x000fe20000000078 */
[C---:B------:R-:W-:Y:S01]  /*2080*/  SHF.L.U64.HI R121, R12.reuse, 0x3, R13 ;  /* 0x000000030c797819 */ /* 0x040fe2000001020d */
[----:B------:R-:W-:Y:S02]  /*2090*/  IMAD.SHL.U32 R120, R12, 0x8, RZ ;  /* 0x000000080c787824 */ /* 0x000fe400078e00ff */
[----:B------:R-:W-:Y:S01]  /*20a0*/  @P2 IMAD.MOV.U32 R13, RZ, RZ, R223 ;  /* 0x000000ffff0d2224 */ /* 0x000fe200078e00df */
[----:B------:R-:W-:Y:S01]  /*20b0*/  F2FP.F16.F32.PACK_AB R219, RZ, R219 ;  /* 0x000000dbffdb723e */ /* 0x000fe200000000ff */
[----:B------:R-:W-:-:S03]  /*20c0*/  IMAD.WIDE.U32 R120, R5, R12, R120 ;  /* 0x0000000c05787225 */ /* 0x000fc600078e0078 */
[----:B------:R-:W-:Y:S01]  /*20d0*/  PRMT R220, R219, 0x7610, R220 ;  /* 0x00007610dbdc7816 */ /* 0x000fe200000000dc */
[----:B------:R-:W-:Y:S02]  /*20e0*/  @P2 IMAD.MOV.U32 R12, RZ, RZ, R222 ;  /* 0x000000ffff0c2224 */ /* 0x000fe400078e00de */
[----:B------:R-:W-:-:S03]  /*20f0*/  IMAD.IADD R5, R22, 0x1, R121 ;  /* 0x0000000116057824 */ /* 0x000fc600078e0279 */
[----:B------:R1:W-:Y:S01]  /*2100*/  @P2 STG.E.U16 desc[UR36][R12.64+0x2], R220 ;  /* 0x000002dc0c002986 */ /* 0x0003e2000c101524 */
[----:B------:R-:W-:-:S04]  /*2110*/  IADD3 R219, P2, R218, R120, RZ ;  /* 0x00000078dadb7210 */ /* 0x000fc80007f5e0ff */
[----:B------:R-:W-:Y:S02]  /*2120*/  IADD3.X R224, R5, R225, RZ, P2, !PT ;  /* 0x000000e105e07210 */ /* 0x000fe400017fe4ff */
[----:B------:R-:W-:-:S04]  /*2130*/  LEA R218, P2, R219, R10, 0x1 ;  /* 0x0000000adbda7211 */ /* 0x000fc800078408ff */
[----:B------:R-:W-:-:S05]  /*2140*/  LEA.HI.X R219, R219, R11, R224, 0x1, P2 ;  /* 0x0000000bdbdb7211 */ /* 0x000fca00010f0ce0 */
[----:B------:R-:W2:Y:S01]  /*2150*/  @P1 LDG.E.LTC128B.U16 R226, desc[UR36][R218.64] ;  /* 0x00000024dae21981 */ /* 0x000ea2000c1e1520 */
[----:B------:R-:W-:Y:S01]  /*2160*/  IADD3 R120, P2, R6, R120, RZ ;  /* 0x0000007806787210 */ /* 0x000fe20007f5e0ff */
[----:B------:R-:W-:Y:S01]  /*2170*/  BSSY B1, `(.L_x_32) ;  /* 0x0000011000017945 */ /* 0x000fe20003800000 */
[----:B------:R-:W-:Y:S02]  /*2180*/  SHF.L.U64.HI R9, R8, 0x4, R9 ;  /* 0x0000000408097819 */ /* 0x000fe40000010209 */
[----:B------:R-:W-:Y:S01]  /*2190*/  ISETP.GT.AND P0, PT, R3, 0x8, P0 ;  /* 0x000000080300780c */ /* 0x000fe20000704270 */
[----:B------:R-:W-:Y:S02]  /*21a0*/  IMAD.X R121, R7, 0x1, R5, P2 ;  /* 0x0000000107797824 */ /* 0x000fe400010e0605 */
[----:B------:R-:W-:-:S04]  /*21b0*/  IMAD.WIDE.U32 R120, R23, R14, R120 ;  /* 0x0000000e17787225 */ /* 0x000fc800078e0078 */
[----:B------:R-:W-:Y:S01]  /*21c0*/  IMAD.IADD R15, R15, 0x1, R121 ;  /* 0x000000010f0f7824 */ /* 0x000fe200078e0279 */
[----:B------:R-:W-:-:S04]  /*21d0*/  LEA R10, P2, R120, R10, 0x1 ;  /* 0x0000000a780a7211 */ /* 0x000fc800078408ff */
[----:B------:R-:W-:Y:S02]  /*21e0*/  LEA.HI.X R11, R120, R11, R15, 0x1, P2 ;  /* 0x0000000b780b7211 */ /* 0x000fe400010f0c0f */
[----:B------:R-:W-:-:S05]  /*21f0*/  LEA R8, P2, R8, R222, 0x4 ;  /* 0x000000de08087211 */ /* 0x000fca00078420ff */
[----:B------:R-:W-:Y:S02]  /*2200*/  IMAD.X R9, R9, 0x1, R223, P2 ;  /* 0x0000000109097824 */ /* 0x000fe400010e06df */
[----:B--2---:R-:W-:-:S05]  /*2210*/  HADD2.F32 R5, -RZ, R226.H0_H0 ;  /* 0x200000e2ff057230 */ /* 0x004fca0000004100 */
[----:B------:R-:W-:-:S04]  /*2220*/  FMUL R5, R5, R216 ;  /* 0x000000d805057220 */ /* 0x000fc80000400000 */
[----:B------:R-:W-:-:S05]  /*2230*/  FFMA R5, R122, R217, R5 ;  /* 0x000000d97a057223 */ /* 0x000fca0000000005 */
[----:B------:R-:W-:-:S05]  /*2240*/  F2FP.F16.F32.PACK_AB R5, RZ, R5 ;  /* 0x00000005ff05723e */ /* 0x000fca00000000ff */
[----:B------:R1:W-:Y:S01]  /*2250*/  @P1 STG.E.U16 desc[UR36][R8.64], R5 ;  /* 0x0000000508001986 */ /* 0x0003e2000c101524 */
[----:B------:R-:W-:Y:S05]  /*2260*/  @!P0 BRA `(.L_x_33) ;  /* 0x0000000000048947 */ /* 0x000fea0003800000 */
[----:B------:R2:W5:Y:S02]  /*2270*/  LDG.E.LTC128B.U16 R226, desc[UR36][R10.64+0x2] ;  /* 0x000002240ae27981 */ /* 0x000564000c1e1520 */
.L_x_33:
[----:B------:R-:W-:Y:S05]  /*2280*/  BSYNC B1 ;  /* 0x0000000000017941 */ /* 0x000fea0003800000 */
.L_x_32:
[----:B-1---5:R-:W-:Y:S01]  /*2290*/  HADD2.F32 R5, -RZ, R226.H0_H0 ;  /* 0x200000e2ff057230 */ /* 0x022fe20000004100 */
[----:B------:R-:W-:Y:S01]  /*22a0*/  @P0 MOV R7, R9 ;  /* 0x0000000900070202 */ /* 0x000fe20000000f00 */
[----:B------:R-:W-:Y:S01]  /*22b0*/  BSSY B1, `(.L_x_34) ;  /* 0x000000b000017945 */ /* 0x000fe20003800000 */
[----:B------:R-:W-:Y:S02]  /*22c0*/  ISETP.GT.AND P1, PT, R4, 0x8, PT ;  /* 0x000000080400780c */ /* 0x000fe40003f24270 */
[----:B------:R-:W-:Y:S02]  /*22d0*/  FMUL R6, R5, R216 ;  /* 0x000000d805067220 */ /* 0x000fe40000400000 */
[----:B------:R-:W-:Y:S02]  /*22e0*/  ISETP.GT.AND P2, PT, R3, RZ, P1 ;  /* 0x000000ff0300720c */ /* 0x000fe40000f44270 */
[----:B------:R-:W-:-:S05]  /*22f0*/  FFMA R6, R123, R217, R6 ;  /* 0x000000d97b067223 */ /* 0x000fca0000000006 */
[----:B------:R-:W-:-:S04]  /*2300*/  F2FP.F16.F32.PACK_AB R6, RZ, R6 ;  /* 0x00000006ff06723e */ /* 0x000fc800000000ff */
[----:B------:R-:W-:Y:S01]  /*2310*/  PRMT R5, R6, 0x7610, R5 ;  /* 0x0000761006057816 */ /* 0x000fe20000000005 */
[----:B------:R-:W-:-:S05]  /*2320*/  @P0 IMAD.MOV.U32 R6, RZ, RZ, R8 ;  /* 0x000000ffff060224 */ /* 0x000fca00078e0008 */
[----:B------:R1:W-:Y:S01]  /*2330*/  @P0 STG.E.U16 desc[UR36][R6.64+0x2], R5 ;  /* 0x0000020506000986 */ /* 0x0003e2000c101524 */
[----:B------:R-:W-:Y:S05]  /*2340*/  @!P2 BRA `(.L_x_35) ;  /* 0x000000000004a947 */ /* 0x000fea0003800000 */
[----:B------:R3:W5:Y:S02]  /*2350*/  LDG.E.LTC128B.U16 R226, desc[UR36][R20.64+0x10] ;  /* 0x0000102414e27981 */ /* 0x000764000c1e1520 */
.L_x_35:
[----:B------:R-:W-:Y:S05]  /*2360*/  BSYNC B1 ;  /* 0x0000000000017941 */ /* 0x000fea0003800000 */
.L_x_34:
[----:B-1---5:R-:W-:Y:S01]  /*2370*/  HADD2.F32 R5, -RZ, R226.H0_H0 ;  /* 0x200000e2ff057230 */ /* 0x022fe20000004100 */
[----:B------:R-:W-:Y:S01]  /*2380*/  ISETP.GT.AND P0, PT, R4, 0x9, PT ;  /* 0x000000090400780c */ /* 0x000fe20003f04270 */
[----:B------:R-:W-:Y:S01]  /*2390*/  @P2 IMAD.MOV.U32 R6, RZ, RZ, R222 ;  /* 0x000000ffff062224 */ /* 0x000fe200078e00de */
[----:B------:R-:W-:Y:S01]  /*23a0*/  BSSY B1, `(.L_x_36) ;  /* 0x0000009000017945 */ /* 0x000fe20003800000 */
[----:B------:R-:W-:Y:S02]  /*23b0*/  @P2 IMAD.MOV.U32 R7, RZ, RZ, R223 ;  /* 0x000000ffff072224 */ /* 0x000fe400078e00df */
[----:B------:R-:W-:Y:S01]  /*23c0*/  FMUL R5, R5, R216 ;  /* 0x000000d805057220 */ /* 0x000fe20000400000 */
[----:B------:R-:W-:-:S03]  /*23d0*/  ISETP.GT.AND P3, PT, R3, RZ, P0 ;  /* 0x000000ff0300720c */ /* 0x000fc60000764270 */
[----:B------:R-:W-:-:S05]  /*23e0*/  FFMA R5, R124, R217, R5 ;  /* 0x000000d97c057223 */ /* 0x000fca0000000005 */
[----:B------:R-:W-:-:S05]  /*23f0*/  F2FP.F16.F32.PACK_AB R5, RZ, R5 ;  /* 0x00000005ff05723e */ /* 0x000fca00000000ff */
[----:B------:R1:W-:Y:S01]  /*2400*/  @P2 STG.E.U16 desc[UR36][R6.64+0x10], R5 ;  /* 0x0000100506002986 */ /* 0x0003e2000c101524 */
[----:B------:R-:W-:Y:S05]  /*2410*/  @!P3 BRA `(.L_x_37) ;  /* 0x000000000004b947 */ /* 0x000fea0003800000 */
[----:B------:R4:W5:Y:S02]  /*2420*/  LDG.E.LTC128B.U16 R226, desc[UR36][R20.64+0x12] ;  /* 0x0000122414e27981 */ /* 0x000964000c1e1520 */
.L_x_37:
[----:B------:R-:W-:Y:S05]  /*2430*/  BSYNC B1 ;  /* 0x0000000000017941 */ /* 0x000fea0003800000 */
.L_x_36:
[----:B-1---5:R-:W-:Y:S01]  /*2440*/  HADD2.F32 R5, -RZ, R226.H0_H0 ;  /* 0x200000e2ff057230 */ /* 0x022fe20000004100 */
[----:B------:R-:W-:Y:S01]  /*2450*/  ISETP.GT.AND P1, PT, R3, 0x8, P1 ;  /* 0x000000080300780c */ /* 0x000fe20000f24270 */
[----:B------:R-:W-:Y:S01]  /*2460*/  @P3 IMAD.MOV.U32 R7, RZ, RZ, R223 ;  /* 0x000000ffff073224 */ /* 0x000fe200078e00df */
[----:B------:R-:W-:Y:S02]  /*2470*/  BSSY B1, `(.L_x_38) ;  /* 0x0000009000017945 */ /* 0x000fe40003800000 */
[----:B------:R-:W-:-:S04]  /*2480*/  FMUL R6, R5, R216 ;  /* 0x000000d805067220 */ /* 0x000fc80000400000 */
[----:B------:R-:W-:-:S05]  /*2490*/  FFMA R6, R125, R217, R6 ;  /* 0x000000d97d067223 */ /* 0x000fca0000000006 */
[----:B------:R-:W-:-:S04]  /*24a0*/  F2FP.F16.F32.PACK_AB R6, RZ, R6 ;  /* 0x00000006ff06723e */ /* 0x000fc800000000ff */
[----:B------:R-:W-:Y:S01]  /*24b0*/  PRMT R5, R6, 0x7610, R5 ;  /* 0x0000761006057816 */ /* 0x000fe20000000005 */
[----:B------:R-:W-:-:S05]  /*24c0*/  @P3 IMAD.MOV.U32 R6, RZ, RZ, R222 ;  /* 0x000000ffff063224 */ /* 0x000fca00078e00de */
[----:B------:R1:W-:Y:S01]  /*24d0*/  @P3 STG.E.U16 desc[UR36][R6.64+0x12], R5 ;  /* 0x0000120506003986 */ /* 0x0003e2000c101524 */
[----:B------:R-:W-:Y:S05]  /*24e0*/  @!P1 BRA `(.L_x_39) ;  /* 0x0000000000049947 */ /* 0x000fea0003800000 */
[----:B------:R0:W5:Y:S02]  /*24f0*/  LDG.E.LTC128B.U16 R226, desc[UR36][R10.64+0x10] ;  /* 0x000010240ae27981 */ /* 0x000164000c1e1520 */
.L_x_39:
[----:B------:R-:W-:Y:S05]  /*2500*/  BSYNC B1 ;  /* 0x0000000000017941 */ /* 0x000fea0003800000 */
.L_x_38:
[----:B-1---5:R-:W-:Y:S01]  /*2510*/  HADD2.F32 R5, -RZ, R226.H0_H0 ;  /* 0x200000e2ff057230 */ /* 0x022fe20000004100 */
[----:B------:R-:W-:Y:S01]  /*2520*/  @P1 MOV R6, R8 ;  /* 0x0000000800061202 */ /* 0x000fe20000000f00 */
[----:B------:R-:W-:Y:S01]  /*2530*/  @P1 IMAD.MOV.U32 R7, RZ, RZ, R9 ;  /* 0x000000ffff071224 */ /* 0x000fe200078e0009 */
[----:B------:R-:W-:Y:S01]  /*2540*/  ISETP.GT.AND P0, PT, R3, 0x8, P0 ;  /* 0x000000080300780c */ /* 0x000fe20000704270 */
[----:B------:R-:W-:Y:S01]  /*2550*/  BSSY B1, `(.L_x_40) ;  /* 0x0000007000017945 */ /* 0x000fe20003800000 */
[----:B------:R-:W-:-:S04]  /*2560*/  FMUL R5, R5, R216 ;  /* 0x000000d805057220 */ /* 0x000fc80000400000 */
[----:B------:R-:W-:-:S05]  /*2570*/  FFMA R5, R126, R217, R5 ;  /* 0x000000d97e057223 */ /* 0x000fca0000000005 */
[----:B------:R-:W-:-:S05]  /*2580*/  F2FP.F16.F32.PACK_AB R5, RZ, R5 ;  /* 0x00000005ff05723e */ /* 0x000fca00000000ff */
[----:B------:R1:W-:Y:S01]  /*2590*/  @P1 STG.E.U16 desc[UR36][R6.64+0x10], R5 ;  /* 0x0000100506001986 */ /* 0x0003e2000c101524 */
[----:B------:R-:W-:Y:S05]  /*25a0*/  @!P0 BRA `(.L_x_41) ;  /* 0x0000000000048947 */ /* 0x000fea0003800000 */
[----:B------:R0:W5:Y:S02]  /*25b0*/  LDG.E.LTC128B.U16 R226, desc[UR36][R10.64+0x12] ;  /* 0x000012240ae27981 */ /* 0x000164000c1e1520 */
.L_x_41:
[----:B------:R-:W-:Y:S05]  /*25c0*/  BSYNC B1 ;  /* 0x0000000000017941 */ /* 0x000fea0003800000 */
.L_x_40:
[----:B-1---5:R-:W-:Y:S01]  /*25d0*/  HADD2.F32 R5, -RZ, R226.H0_H0 ;  /* 0x200000e2ff057230 */ /* 0x022fe20000004100 */
[----:B------:R-:W-:Y:S01]  /*25e0*/  ISETP.GT.AND P1, PT, R4, 0x10, PT ;  /* 0x000000100400780c */ /* 0x000fe20003f24270 */
[----:B------:R-:W-:Y:S01]  /*25f0*/  @P0 IMAD.MOV.U32 R7, RZ, RZ, R9 ;  /* 0x000000ffff070224 */ /* 0x000fe200078e0009 */
[----:B------:R-:W-:Y:S02]  /*2600*/  BSSY B1, `(.L_x_42) ;  /* 0x000000a000017945 */ /* 0x000fe40003800000 */
[----:B------:R-:W-:Y:S01]  /*2610*/  FMUL R6, R5, R216 ;  /* 0x000000d805067220 */ /* 0x000fe20000400000 */
[----:B------:R-:W-:-:S03]  /*2620*/  ISETP.GT.AND P2, PT, R3, RZ, P1 ;  /* 0x000000ff0300720c */ /* 0x000fc60000f44270 */
[----:B------:R-:W-:-:S05]  /*2630*/  FFMA R6, R127, R217, R6 ;  /* 0x000000d97f067223 */ /* 0x000fca0000000006 */
[----:B------:R-:W-:-:S04]  /*2640*/  F2FP.F16.F32.PACK_AB R6, RZ, R6 ;  /* 0x00000006ff06723e */ /* 0x000fc800000000ff */
[----:B------:R-:W-:Y:S01]  /*2650*/  PRMT R5, R6, 0x7610, R5 ;  /* 0x0000761006057816 */ /* 0x000fe20000000005 */
[----:B------:R-:W-:-:S05]  /*2660*/  @P0 IMAD.MOV.U32 R6, RZ, RZ, R8 ;  /* 0x000000ffff060224 */ /* 0x000fca00078e0008 */
[----:B------:R1:W-:Y:S01]  /*2670*/  @P0 STG.E.U16 desc[UR36][R6.64+0x12], R5 ;  /* 0x0000120506000986 */ /* 0x0003e2000c101524 */
[----:B------:R-:W-:Y:S05]  /*2680*/  @!P2 BRA `(.L_x_43) ;  /* 0x000000000004a947 */ /* 0x000fea0003800000 */
[----:B------:R0:W5:Y:S02]  /*2690*/  LDG.E.LTC128B.U16 R226, desc[UR36][R20.64+0x20] ;  /* 0x0000202414e27981 */ /* 0x000164000c1e1520 */
.L_x_43:
[----:B------:R-:W-:Y:S05]  /*26a0*/  BSYNC B1 ;  /* 0x0000000000017941 */ /* 0x000fea0003800000 */
.L_x_42:
[----:B-1---5:R-:W-:Y:S01]  /*26b0*/  HADD2.F32 R5, -RZ, R226.H0_H0 ;  /* 0x200000e2ff057230 */ /* 0x022fe20000004100 */
[----:B------:R-:W-:Y:S01]  /*26c0*/  @P2 MOV R7, R223 ;  /* 0x000000df00072202 */ /* 0x000fe20000000f00 */
[----:B------:R-:W-:Y:S01]  /*26d0*/  @P2 IMAD.MOV.U32 R6, RZ, RZ, R222 ;  /* 0x000000ffff062224 */ /* 0x000fe200078e00de */
[----:B------:R-:W-:Y:S01]  /*26e0*/  ISETP.GT.AND P0, PT, R4, 0x11, PT ;  /* 0x000000110400780c */ /* 0x000fe20003f04270 */
[----:B------:R-:W-:Y:S01]  /*26f0*/  BSSY B1, `(.L_x_44) ;  /* 0x0000008000017945 */ /* 0x000fe20003800000 */
[----:B------:R-:W-:Y:S02]  /*2700*/  FMUL R5, R5, R216 ;  /* 0x000000d805057220 */ /* 0x000fe40000400000 */
[----:B------:R-:W-:Y:S02]  /*2710*/  ISETP.GT.AND P3, PT, R3, RZ, P0 ;  /* 0x000000ff0300720c */ /* 0x000fe40000764270 */
[----:B------:R-:W-:-:S05]  /*2720*/  FFMA R5, R128, R217, R5 ;  /* 0x000000d980057223 */ /* 0x000fca0000000005 */
[----:B------:R-:W-:-:S05]  /*2730*/  F2FP.F16.F32.PACK_AB R5, RZ, R5 ;  /* 0x00000005ff05723e */ /* 0x000fca00000000ff */
[----:B------:R1:W-:Y:S01]  /*2740*/  @P2 STG.E.U16 desc[UR36][R6.64+0x20], R5 ;  /* 0x0000200506002986 */ /* 0x0003e2000c101524 */
[----:B------:R-:W-:Y:S05]  /*2750*/  @!P3 BRA `(.L_x_45) ;  /* 0x000000000004b947 */ /* 0x000fea0003800000 */
[----:B------:R0:W5:Y:S02]  /*2760*/  LDG.E.LTC128B.U16 R226, desc[UR36][R20.64+0x22] ;  /* 0x0000222414e27981 */ /* 0x000164000c1e1520 */
.L_x_45:
[----:B------:R-:W-:Y:S05]  /*2770*/  BSYNC B1 ;  /* 0x0000000000017941 */ /* 0x000fea0003800000 */
.L_x_44:
        /* <DEDUP_REMOVED lines=12> */
.L_x_47:
[----:B------:R-:W-:Y:S05]  /*2840*/  BSYNC B1 ;  /* 0x0000000000017941 */ /* 0x000fea0003800000 */
.L_x_46:
[----:B-1---5:R-:W-:Y:S01]  /*2850*/  HADD2.F32 R5, -RZ, R226.H0_H0 ;  /* 0x200000e2ff057230 */ /* 0x022fe20000004100 */
[----:B------:R-:W-:Y:S01]  /*2860*/  ISETP.GT.AND P0, PT, R3, 0x8, P0 ;  /* 0x000000080300780c */ /* 0x000fe20000704270 */
[----:B------:R-:W-:Y:S01]  /*2870*/  @P1 IMAD.MOV.U32 R6, RZ, RZ, R8 ;  /* 0x000000ffff061224 */ /* 0x000fe200078e0008 */
[----:B------:R-:W-:Y:S01]  /*2880*/  BSSY B1, `(.L_x_48) ;  /* 0x0000008000017945 */ /* 0x000fe20003800000 */
[----:B------:R-:W-:Y:S02]  /*2890*/  @P1 IMAD.MOV.U32 R7, RZ, RZ, R9 ;  /* 0x000000ffff071224 */ /* 0x000fe400078e0009 */
[----:B------:R-:W-:-:S04]  /*28a0*/  FMUL R5, R5, R216 ;  /* 0x000000d805057220 */ /* 0x000fc80000400000 */
[----:B------:R-:W-:-:S05]  /*28b0*/  FFMA R5, R130, R217, R5 ;  /* 0x000000d982057223 */ /* 0x000fca0000000005 */
[----:B------:R-:W-:-:S05]  /*28c0*/  F2FP.F16.F32.PACK_AB R5, RZ, R5 ;  /* 0x00000005ff05723e */ /* 0x000fca00000000ff */
[----:B------:R1:W-:Y:S01]  /*28d0*/  @P1 STG.E.U16 desc[UR36][R6.64+0x20], R5 ;  /* 0x0000200506001986 */ /* 0x0003e2000c101524 */
[----:B------:R-:W-:Y:S05]  /*28e0*/  @!P0 BRA `(.L_x_49) ;  /* 0x0000000000048947 */ /* 0x000fea0003800000 */
[----:B------:R0:W5:Y:S02]  /*28f0*/  LDG.E.LTC128B.U16 R226, desc[UR36][R10.64+0x22] ;  /* 0x000022240ae27981 */ /* 0x000164000c1e1520 */
.L_x_49:
[----:B------:R-:W-:Y:S05]  /*2900*/  BSYNC B1 ;  /* 0x0000000000017941 */ /* 0x000fea0003800000 */
.L_x_48:
        /* <DEDUP_REMOVED lines=8> */
[----:B------:R-:W-:Y:S02]  /*2990*/  PRMT R5, R6, 0x7610, R5 ;  /* 0x0000761006057816 */ /* 0x000fe40000000005 */
[----:B------:R-:W-:-:S05]  /*29a0*/  @P0 MOV R6, R8 ;  /* 0x0000000800060202 */ /* 0x000fca0000000f00 */
[----:B------:R1:W-:Y:S01]  /*29b0*/  @P0 STG.E.U16 desc[UR36][R6.64+0x22], R5 ;  /* 0x0000220506000986 */ /* 0x0003e2000c101524 */
[----:B------:R-:W-:Y:S05]  /*29c0*/  @!P2 BRA `(.L_x_51) ;  /* 0x000000000004a947 */ /* 0x000fea0003800000 */
[----:B------:R0:W5:Y:S02]  /*29d0*/  LDG.E.LTC128B.U16 R226, desc[UR36][R20.64+0x30] ;  /* 0x0000302414e27981 */ /* 0x000164000c1e1520 */
.L_x_51:
[----:B------:R-:W-:Y:S05]  /*29e0*/  BSYNC B1 ;  /* 0x0000000000017941 */ /* 0x000fea0003800000 */
.L_x_50:
        /* <DEDUP_REMOVED lines=12> */
.L_x_53:
[----:B------:R-:W-:Y:S05]  /*2ab0*/  BSYNC B1 ;  /* 0x0000000000017941 */ /* 0x000fea0003800000 */
.L_x_52:
[----:B-1---5:R-:W-:Y:S01]  /*2ac0*/  HADD2.F32 R5, -RZ, R226.H0_H0 ;  /* 0x200000e2ff057230 */ /* 0x022fe20000004100 */
[----:B------:R-:W-:Y:S01]  /*2ad0*/  @P3 MOV R7, R223 ;  /* 0x000000df00073202 */ /* 0x000fe20000000f00 */
[----:B------:R-:W-:Y:S01]  /*2ae0*/  BSSY B1, `(.L_x_54) ;  /* 0x000000a000017945 */ /* 0x000fe20003800000 */
[----:B------:R-:W-:Y:S02]  /*2af0*/  ISETP.GT.AND P1, PT, R3, 0x8, P1 ;  /* 0x000000080300780c */ /* 0x000fe40000f24270 */
        /* <DEDUP_REMOVED lines=8> */
.L_x_55:
[----:B------:R-:W-:Y:S05]  /*2b80*/  BSYNC B1 ;  /* 0x0000000000017941 */ /* 0x000fea0003800000 */
.L_x_54:
        /* <DEDUP_REMOVED lines=11> */
.L_x_57:
[----:B------:R-:W-:Y:S05]  /*2c40*/  BSYNC B1 ;  /* 0x0000000000017941 */ /* 0x000fea0003800000 */
.L_x_56:
        /* <DEDUP_REMOVED lines=13> */
.L_x_59:
[----:B------:R-:W-:Y:S05]  /*2d20*/  BSYNC B1 ;  /* 0x0000000000017941 */ /* 0x000fea0003800000 */
.L_x_58:
        /* <DEDUP_REMOVED lines=12> */
.L_x_61:
[----:B------:R-:W-:Y:S05]  /*2df0*/  BSYNC B1 ;  /* 0x0000000000017941 */ /* 0x000fea0003800000 */
.L_x_60:
        /* <DEDUP_REMOVED lines=12> */
.L_x_63:
[----:B------:R-:W-:Y:S05]  /*2ec0*/  BSYNC B1 ;  /* 0x0000000000017941 */ /* 0x000fea0003800000 */
.L_x_62:
        /* <DEDUP_REMOVED lines=11> */
.L_x_65:
[----:B------:R-:W-:Y:S05]  /*2f80*/  BSYNC B1 ;  /* 0x0000000000017941 */ /* 0x000fea0003800000 */
.L_x_64:
        /* <DEDUP_REMOVED lines=13> */
.L_x_67:
[----:B------:R-:W-:Y:S05]  /*3060*/  BSYNC B1 ;  /* 0x0000000000017941 */ /* 0x000fea0003800000 */
.L_x_66:
        /* <DEDUP_REMOVED lines=12> */
.L_x_69:
[----:B------:R-:W-:Y:S05]  /*3130*/  BSYNC B1 ;  /* 0x0000000000017941 */ /* 0x000fea0003800000 */
.L_x_68:
        /* <DEDUP_REMOVED lines=12> */
.L_x_71:
[----:B------:R-:W-:Y:S05]  /*3200*/  BSYNC B1 ;  /* 0x0000000000017941 */ /* 0x000fea0003800000 */
.L_x_70:
        /* <DEDUP_REMOVED lines=11> */
.L_x_73:
[----:B------:R-:W-:Y:S05]  /*32c0*/  BSYNC B1 ;  /* 0x0000000000017941 */ /* 0x000fea0003800000 */
.L_x_72:
        /* <DEDUP_REMOVED lines=13> */
.L_x_75:
[----:B------:R-:W-:Y:S05]  /*33a0*/  BSYNC B1 ;  /* 0x0000000000017941 */ /* 0x000fea0003800000 */
.L_x_74:
        /* <DEDUP_REMOVED lines=12> */
.L_x_77:
[----:B------:R-:W-:Y:S05]  /*3470*/  BSYNC B1 ;  /* 0x0000000000017941 */ /* 0x000fea0003800000 */
.L_x_76:
        /* <DEDUP_REMOVED lines=12> */
.L_x_79:
[----:B------:R-:W-:Y:S05]  /*3540*/  BSYNC B1 ;  /* 0x0000000000017941 */ /* 0x000fea0003800000 */
.L_x_78:
        /* <DEDUP_REMOVED lines=11> */
.L_x_81:
[----:B------:R-:W-:Y:S05]  /*3600*/  BSYNC B1 ;  /* 0x0000000000017941 */ /* 0x000fea0003800000 */
.L_x_80:
        /* <DEDUP_REMOVED lines=13> */
.L_x_83:
[----:B------:R-:W-:Y:S05]  /*36e0*/  BSYNC B1 ;  /* 0x0000000000017941 */ /* 0x000fea0003800000 */
.L_x_82:
        /* <DEDUP_REMOVED lines=12> */
.L_x_85:
[----:B------:R-:W-:Y:S05]  /*37b0*/  BSYNC B1 ;  /* 0x0000000000017941 */ /* 0x000fea0003800000 */
.L_x_84:
        /* <DEDUP_REMOVED lines=12> */
.L_x_87:
[----:B------:R-:W-:Y:S05]  /*3880*/  BSYNC B1 ;  /* 0x0000000000017941 */ /* 0x000fea0003800000 */
.L_x_86:
        /* <DEDUP_REMOVED lines=11> */
.L_x_89:
[----:B------:R-:W-:Y:S05]  /*3940*/  BSYNC B1 ;  /* 0x0000000000017941 */ /* 0x000fea0003800000 */
.L_x_88:
        /* <DEDUP_REMOVED lines=13> */
.L_x_91:
[----:B------:R-:W-:Y:S05]  /*3a20*/  BSYNC B1 ;  /* 0x0000000000017941 */ /* 0x000fea0003800000 */
.L_x_90:
        /* <DEDUP_REMOVED lines=12> */
.L_x_93:
[----:B------:R-:W-:Y:S05]  /*3af0*/  BSYNC B1 ;  /* 0x0000000000017941 */ /* 0x000fea0003800000 */
.L_x_92:
        /* <DEDUP_REMOVED lines=12> */
.L_x_95:
[----:B------:R-:W-:Y:S05]  /*3bc0*/  BSYNC B1 ;  /* 0x0000000000017941 */ /* 0x000fea0003800000 */
.L_x_94:
        /* <DEDUP_REMOVED lines=11> */
.L_x_97:
[----:B------:R-:W-:Y:S05]  /*3c80*/  BSYNC B1 ;  /* 0x0000000000017941 */ /* 0x000fea0003800000 */
.L_x_96:
        /* <DEDUP_REMOVED lines=13> */
.L_x_99:
[----:B------:R-:W-:Y:S05]  /*3d60*/  BSYNC B1 ;  /* 0x0000000000017941 */ /* 0x000fea0003800000 */
.L_x_98:
        /* <DEDUP_REMOVED lines=12> */
.L_x_101:
[----:B------:R-:W-:Y:S05]  /*3e30*/  BSYNC B1 ;  /* 0x0000000000017941 */ /* 0x000fea0003800000 */
.L_x_100:
        /* <DEDUP_REMOVED lines=12> */
.L_x_103:
[----:B------:R-:W-:Y:S05]  /*3f00*/  BSYNC B1 ;  /* 0x0000000000017941 */ /* 0x000fea0003800000 */
.L_x_102:
        /* <DEDUP_REMOVED lines=11> */
.L_x_105:
[----:B------:R-:W-:Y:S05]  /*3fc0*/  BSYNC B1 ;  /* 0x0000000000017941 */ /* 0x000fea0003800000 */
.L_x_104:
        /* <DEDUP_REMOVED lines=13> */
.L_x_107:
[----:B------:R-:W-:Y:S05]  /*40a0*/  BSYNC B1 ;  /* 0x0000000000017941 */ /* 0x000fea0003800000 */
.L_x_106:
        /* <DEDUP_REMOVED lines=12> */
.L_x_109:
[----:B------:R-:W-:Y:S05]  /*4170*/  BSYNC B1 ;  /* 0x0000000000017941 */ /* 0x000fea0003800000 */
.L_x_108:
        /* <DEDUP_REMOVED lines=12> */
.L_x_111:
[----:B------:R-:W-:Y:S05]  /*4240*/  BSYNC B1 ;  /* 0x0000000000017941 */ /* 0x000fea0003800000 */
.L_x_110:
        /* <DEDUP_REMOVED lines=11> */
.L_x_113:
[----:B------:R-:W-:Y:S05]  /*4300*/  BSYNC B1 ;  /* 0x0000000000017941 */ /* 0x000fea0003800000 */
.L_x_112:
        /* <DEDUP_REMOVED lines=13> */
.L_x_115:
[----:B------:R-:W-:Y:S05]  /*43e0*/  BSYNC B1 ;  /* 0x0000000000017941 */ /* 0x000fea0003800000 */
.L_x_114:
        /* <DEDUP_REMOVED lines=12> */
.L_x_117:
[----:B------:R-:W-:Y:S05]  /*44b0*/  BSYNC B1 ;  /* 0x0000000000017941 */ /* 0x000fea0003800000 */
.L_x_116:
        /* <DEDUP_REMOVED lines=12> */
.L_x_119:
[----:B------:R-:W-:Y:S05]  /*4580*/  BSYNC B1 ;  /* 0x0000000000017941 */ /* 0x000fea0003800000 */
.L_x_118:
        /* <DEDUP_REMOVED lines=11> */
.L_x_121:
[----:B------:R-:W-:Y:S05]  /*4640*/  BSYNC B1 ;  /* 0x0000000000017941 */ /* 0x000fea0003800000 */
.L_x_120:
        /* <DEDUP_REMOVED lines=13> */
.L_x_123:
[----:B------:R-:W-:Y:S05]  /*4720*/  BSYNC B1 ;  /* 0x0000000000017941 */ /* 0x000fea0003800000 */
.L_x_122:
        /* <DEDUP_REMOVED lines=12> */
.L_x_125:
[----:B------:R-:W-:Y:S05]  /*47f0*/  BSYNC B1 ;  /* 0x0000000000017941 */ /* 0x000fea0003800000 */
.L_x_124:
        /* <DEDUP_REMOVED lines=12> */
.L_x_127:
[----:B------:R-:W-:Y:S05]  /*48c0*/  BSYNC B1 ;  /* 0x0000000000017941 */ /* 0x000fea0003800000 */
.L_x_126:
        /* <DEDUP_REMOVED lines=11> */
.L_x_129:
[----:B------:R-:W-:Y:S05]  /*4980*/  BSYNC B1 ;  /* 0x0000000000017941 */ /* 0x000fea0003800000 */
.L_x_128:
        /* <DEDUP_REMOVED lines=13> */
.L_x_131:
[----:B------:R-:W-:Y:S05]  /*4a60*/  BSYNC B1 ;  /* 0x0000000000017941 */ /* 0x000fea0003800000 */
.L_x_130:
        /* <DEDUP_REMOVED lines=12> */
.L_x_133:
[----:B------:R-:W-:Y:S05]  /*4b30*/  BSYNC B1 ;  /* 0x0000000000017941 */ /* 0x000fea0003800000 */
.L_x_132:
        /* <DEDUP_REMOVED lines=12> */
.L_x_135:
[----:B------:R-:W-:Y:S05]  /*4c00*/  BSYNC B1 ;  /* 0x0000000000017941 */ /* 0x000fea0003800000 */
.L_x_134:
        /* <DEDUP_REMOVED lines=11> */
.L_x_137:
[----:B------:R-:W-:Y:S05]  /*4cc0*/  BSYNC B1 ;  /* 0x0000000000017941 */ /* 0x000fea0003800000 */
.L_x_136:
        /* <DEDUP_REMOVED lines=13> */
.L_x_139:
[----:B------:R-:W-:Y:S05]  /*4da0*/  BSYNC B1 ;  /* 0x0000000000017941 */ /* 0x000fea0003800000 */
.L_x_138:
        /* <DEDUP_REMOVED lines=12> */
.L_x_141:
[----:B------:R-:W-:Y:S05]  /*4e70*/  BSYNC B1 ;  /* 0x0000000000017941 */ /* 0x000fea0003800000 */
.L_x_140:
        /* <DEDUP_REMOVED lines=12> */
.L_x_143:
[----:B------:R-:W-:Y:S05]  /*4f40*/  BSYNC B1 ;  /* 0x0000000000017941 */ /* 0x000fea0003800000 */
.L_x_142:
        /* <DEDUP_REMOVED lines=11> */
.L_x_145:
[----:B------:R-:W-:Y:S05]  /*5000*/  BSYNC B1 ;  /* 0x0000000000017941 */ /* 0x000fea0003800000 */
.L_x_144:
        /* <DEDUP_REMOVED lines=13> */
.L_x_147:
[----:B------:R-:W-:Y:S05]  /*50e0*/  BSYNC B1 ;  /* 0x0000000000017941 */ /* 0x000fea0003800000 */
.L_x_146:
        /* <DEDUP_REMOVED lines=12> */
.L_x_149:
[----:B------:R-:W-:Y:S05]  /*51b0*/  BSYNC B1 ;  /* 0x0000000000017941 */ /* 0x000fea0003800000 */
.L_x_148:
        /* <DEDUP_REMOVED lines=12> */
.L_x_151:
[----:B------:R-:W-:Y:S05]  /*5280*/  BSYNC B1 ;  /* 0x0000000000017941 */ /* 0x000fea0003800000 */
.L_x_150:
        /* <DEDUP_REMOVED lines=11> */
.L_x_153:
[----:B------:R-:W-:Y:S05]  /*5340*/  BSYNC B1 ;  /* 0x0000000000017941 */ /* 0x000fea0003800000 */
.L_x_152:
        /* <DEDUP_REMOVED lines=13> */
.L_x_155:
[----:B------:R-:W-:Y:S05]  /*5420*/  BSYNC B1 ;  /* 0x0000000000017941 */ /* 0x000fea0003800000 */
.L_x_154:
        /* <DEDUP_REMOVED lines=12> */
.L_x_157:
[----:B------:R-:W-:Y:S05]  /*54f0*/  BSYNC B1 ;  /* 0x0000000000017941 */ /* 0x000fea0003800000 */
.L_x_156:
        /* <DEDUP_REMOVED lines=12> */
.L_x_159:
[----:B------:R-:W-:Y:S05]  /*55c0*/  BSYNC B1 ;  /* 0x0000000000017941 */ /* 0x000fea0003800000 */
.L_x_158:
        /* <DEDUP_REMOVED lines=11> */
.L_x_161:
[----:B------:R-:W-:Y:S05]  /*5680*/  BSYNC B1 ;  /* 0x0000000000017941 */ /* 0x000fea0003800000 */
.L_x_160:
        /* <DEDUP_REMOVED lines=13> */
.L_x_163:
[----:B------:R-:W-:Y:S05]  /*5760*/  BSYNC B1 ;  /* 0x0000000000017941 */ /* 0x000fea0003800000 */
.L_x_162:
        /* <DEDUP_REMOVED lines=12> */
.L_x_165:
[----:B------:R-:W-:Y:S05]  /*5830*/  BSYNC B1 ;  /* 0x0000000000017941 */ /* 0x000fea0003800000 */
.L_x_164:
        /* <DEDUP_REMOVED lines=12> */
.L_x_167:
[----:B------:R-:W-:Y:S05]  /*5900*/  BSYNC B1 ;  /* 0x0000000000017941 */ /* 0x000fea0003800000 */
.L_x_166:
        /* <DEDUP_REMOVED lines=11> */
.L_x_169:
[----:B------:R-:W-:Y:S05]  /*59c0*/  BSYNC B1 ;  /* 0x0000000000017941 */ /* 0x000fea0003800000 */
.L_x_168:
        /* <DEDUP_REMOVED lines=13> */
.L_x_171:
[----:B------:R-:W-:Y:S05]  /*5aa0*/  BSYNC B1 ;  /* 0x0000000000017941 */ /* 0x000fea0003800000 */
.L_x_170:
        /* <DEDUP_REMOVED lines=12> */
.L_x_173:
[----:B------:R-:W-:Y:S05]  /*5b70*/  BSYNC B1 ;  /* 0x0000000000017941 */ /* 0x000fea0003800000 */
.L_x_172:
        /* <DEDUP_REMOVED lines=12> */
.L_x_175:
[----:B------:R-:W-:Y:S05]  /*5c40*/  BSYNC B1 ;  /* 0x0000000000017941 */ /* 0x000fea0003800000 */
.L_x_174:
        /* <DEDUP_REMOVED lines=11> */
.L_x_177:
[----:B------:R-:W-:Y:S05]  /*5d00*/  BSYNC B1 ;  /* 0x0000000000017941 */ /* 0x000fea0003800000 */
.L_x_176:
        /* <DEDUP_REMOVED lines=13> */
.L_x_179:
[----:B------:R-:W-:Y:S05]  /*5de0*/  BSYNC B1 ;  /* 0x0000000000017941 */ /* 0x000fea0003800000 */
.L_x_178:
        /* <DEDUP_REMOVED lines=12> */
.L_x_181:
[----:B------:R-:W-:Y:S05]  /*5eb0*/  BSYNC B1 ;  /* 0x0000000000017941 */ /* 0x000fea0003800000 */
.L_x_180:
        /* <DEDUP_REMOVED lines=12> */
.L_x_183:
[----:B------:R-:W-:Y:S05]  /*5f80*/  BSYNC B1 ;  /* 0x0000000000017941 */ /* 0x000fea0003800000 */
.L_x_182:
        /* <DEDUP_REMOVED lines=11> */
.L_x_185:
[----:B------:R-:W-:Y:S05]  /*6040*/  BSYNC B1 ;  /* 0x0000000000017941 */ /* 0x000fea0003800000 */
.L_x_184:
        /* <DEDUP_REMOVED lines=13> */
.L_x_187:
[----:B------:R-:W-:Y:S05]  /*6120*/  BSYNC B1 ;  /* 0x0000000000017941 */ /* 0x000fea0003800000 */
.L_x_186:
        /* <DEDUP_REMOVED lines=12> */
.L_x_189:
[----:B------:R-:W-:Y:S05]  /*61f0*/  BSYNC B1 ;  /* 0x0000000000017941 */ /* 0x000fea0003800000 */
.L_x_188:
        /* <DEDUP_REMOVED lines=12> */
.L_x_191:
[----:B------:R-:W-:Y:S05]  /*62c0*/  BSYNC B1 ;  /* 0x0000000000017941 */ /* 0x000fea0003800000 */
.L_x_190:
        /* <DEDUP_REMOVED lines=11> */
.L_x_193:
[----:B------:R-:W-:Y:S05]  /*6380*/  BSYNC B1 ;  /* 0x0000000000017941 */ /* 0x000fea0003800000 */
.L_x_192:
        /* <DEDUP_REMOVED lines=13> */
.L_x_195:
[----:B------:R-:W-:Y:S05]  /*6460*/  BSYNC B1 ;  /* 0x0000000000017941 */ /* 0x000fea0003800000 */
.L_x_194:
        /* <DEDUP_REMOVED lines=12> */
.L_x_197:
[----:B------:R-:W-:Y:S05]  /*6530*/  BSYNC B1 ;  /* 0x0000000000017941 */ /* 0x000fea0003800000 */
.L_x_196:
        /* <DEDUP_REMOVED lines=12> */
.L_x_199:
[----:B------:R-:W-:Y:S05]  /*6600*/  BSYNC B1 ;  /* 0x0000000000017941 */ /* 0x000fea0003800000 */
.L_x_198:
        /* <DEDUP_REMOVED lines=11> */
.L_x_201:
[----:B------:R-:W-:Y:S05]  /*66c0*/  BSYNC B1 ;  /* 0x0000000000017941 */ /* 0x000fea0003800000 */
.L_x_200:
        /* <DEDUP_REMOVED lines=13> */
.L_x_203:
[----:B------:R-:W-:Y:S05]  /*67a0*/  BSYNC B1 ;  /* 0x0000000000017941 */ /* 0x000fea0003800000 */
.L_x_202:
        /* <DEDUP_REMOVED lines=12> */
.L_x_205:
[----:B------:R-:W-:Y:S05]  /*6870*/  BSYNC B1 ;  /* 0x0000000000017941 */ /* 0x000fea0003800000 */
.L_x_204:
        /* <DEDUP_REMOVED lines=12> */
.L_x_207:
[----:B------:R-:W-:Y:S05]  /*6940*/  BSYNC B1 ;  /* 0x0000000000017941 */ /* 0x000fea0003800000 */
.L_x_206:
        /* <DEDUP_REMOVED lines=11> */
.L_x_209:
[----:B------:R-:W-:Y:S05]  /*6a00*/  BSYNC B1 ;  /* 0x0000000000017941 */ /* 0x000fea0003800000 */
.L_x_208:
        /* <DEDUP_REMOVED lines=13> */
.L_x_211:
[----:B------:R-:W-:Y:S05]  /*6ae0*/  BSYNC B1 ;  /* 0x0000000000017941 */ /* 0x000fea0003800000 */
.L_x_210:
        /* <DEDUP_REMOVED lines=12> */
.L_x_213:
[----:B------:R-:W-:Y:S05]  /*6bb0*/  BSYNC B1 ;  /* 0x0000000000017941 */ /* 0x000fea0003800000 */
.L_x_212:
        /* <DEDUP_REMOVED lines=12> */
.L_x_215:
[----:B------:R-:W-:Y:S05]  /*6c80*/  BSYNC B1 ;  /* 0x0000000000017941 */ /* 0x000fea0003800000 */
.L_x_214:
        /* <DEDUP_REMOVED lines=11> */
.L_x_217:
[----:B------:R-:W-:Y:S05]  /*6d40*/  BSYNC B1 ;  /* 0x0000000000017941 */ /* 0x000fea0003800000 */
.L_x_216:
        /* <DEDUP_REMOVED lines=13> */
.L_x_219:
[----:B------:R-:W-:Y:S05]  /*6e20*/  BSYNC B1 ;  /* 0x0000000000017941 */ /* 0x000fea0003800000 */
.L_x_218:
        /* <DEDUP_REMOVED lines=12> */
.L_x_221:
[----:B------:R-:W-:Y:S05]  /*6ef0*/  BSYNC B1 ;  /* 0x0000000000017941 */ /* 0x000fea0003800000 */
.L_x_220:
        /* <DEDUP_REMOVED lines=12> */
.L_x_223:
[----:B------:R-:W-:Y:S05]  /*6fc0*/  BSYNC B1 ;  /* 0x0000000000017941 */ /* 0x000fea0003800000 */
.L_x_222:
        /* <DEDUP_REMOVED lines=11> */
.L_x_225:
[----:B------:R-:W-:Y:S05]  /*7080*/  BSYNC B1 ;  /* 0x0000000000017941 */ /* 0x000fea0003800000 */
.L_x_224:
        /* <DEDUP_REMOVED lines=13> */
.L_x_227:
[----:B------:R-:W-:Y:S05]  /*7160*/  BSYNC B1 ;  /* 0x0000000000017941 */ /* 0x000fea0003800000 */
.L_x_226:
        /* <DEDUP_REMOVED lines=12> */
.L_x_229:
[----:B------:R-:W-:Y:S05]  /*7230*/  BSYNC B1 ;  /* 0x0000000000017941 */ /* 0x000fea0003800000 */
.L_x_228:
        /* <DEDUP_REMOVED lines=12> */
.L_x_231:
[----:B------:R-:W-:Y:S05]  /*7300*/  BSYNC B1 ;  /* 0x0000000000017941 */ /* 0x000fea0003800000 */
.L_x_230:
        /* <DEDUP_REMOVED lines=11> */
.L_x_233:
[----:B------:R-:W-:Y:S05]  /*73c0*/  BSYNC B1 ;  /* 0x0000000000017941 */ /* 0x000fea0003800000 */
.L_x_232:
        /* <DEDUP_REMOVED lines=13> */
.L_x_235:
[----:B------:R-:W-:Y:S05]  /*74a0*/  BSYNC B1 ;  /* 0x0000000000017941 */ /* 0x000fea0003800000 */
.L_x_234:
        /* <DEDUP_REMOVED lines=12> */
.L_x_237:
[----:B------:R-:W-:Y:S05]  /*7570*/  BSYNC B1 ;  /* 0x0000000000017941 */ /* 0x000fea0003800000 */
.L_x_236:
        /* <DEDUP_REMOVED lines=12> */
.L_x_239:
[----:B------:R-:W-:Y:S05]  /*7640*/  BSYNC B1 ;  /* 0x0000000000017941 */ /* 0x000fea0003800000 */
.L_x_238:
        /* <DEDUP_REMOVED lines=11> */
.L_x_241:
[----:B------:R-:W-:Y:S05]  /*7700*/  BSYNC B1 ;  /* 0x0000000000017941 */ /* 0x000fea0003800000 */
.L_x_240:
        /* <DEDUP_REMOVED lines=13> */
.L_x_243:
[----:B------:R-:W-:Y:S05]  /*77e0*/  BSYNC B1 ;  /* 0x0000000000017941 */ /* 0x000fea0003800000 */
.L_x_242:
        /* <DEDUP_REMOVED lines=12> */
.L_x_245:
[----:B------:R-:W-:Y:S05]  /*78b0*/  BSYNC B1 ;  /* 0x0000000000017941 */ /* 0x000fea0003800000 */
.L_x_244:
        /* <DEDUP_REMOVED lines=12> */
.L_x_247:
[----:B------:R-:W-:Y:S05]  /*7980*/  BSYNC B1 ;  /* 0x0000000000017941 */ /* 0x000fea0003800000 */
.L_x_246:
        /* <DEDUP_REMOVED lines=11> */
.L_x_249:
[----:B------:R-:W-:Y:S05]  /*7a40*/  BSYNC B1 ;  /* 0x0000000000017941 */ /* 0x000fea0003800000 */
.L_x_248:
        /* <DEDUP_REMOVED lines=13> */
.L_x_251:
[----:B------:R-:W-:Y:S05]  /*7b20*/  BSYNC B1 ;  /* 0x0000000000017941 */ /* 0x000fea0003800000 */
.L_x_250:
        /* <DEDUP_REMOVED lines=12> */
.L_x_253:
[----:B------:R-:W-:Y:S05]  /*7bf0*/  BSYNC B1 ;  /* 0x0000000000017941 */ /* 0x000fea0003800000 */
.L_x_252:
        /* <DEDUP_REMOVED lines=12> */
.L_x_255:
[----:B------:R-:W-:Y:S05]  /*7cc0*/  BSYNC B1 ;  /* 0x0000000000017941 */ /* 0x000fea0003800000 */
.L_x_254:
        /* <DEDUP_REMOVED lines=11> */
.L_x_257:
[----:B------:R-:W-:Y:S05]  /*7d80*/  BSYNC B1 ;  /* 0x0000000000017941 */ /* 0x000fea0003800000 */
.L_x_256:
        /* <DEDUP_REMOVED lines=13> */
.L_x_259:
[----:B------:R-:W-:Y:S05]  /*7e60*/  BSYNC B1 ;  /* 0x0000000000017941 */ /* 0x000fea0003800000 */
.L_x_258:
        /* <DEDUP_REMOVED lines=12> */
.L_x_261:
[----:B------:R-:W-:Y:S05]  /*7f30*/  BSYNC B1 ;  /* 0x0000000000017941 */ /* 0x000fea0003800000 */
.L_x_260:
        /* <DEDUP_REMOVED lines=12> */
.L_x_263:
[----:B------:R-:W-:Y:S05]  /*8000*/  BSYNC B1 ;  /* 0x0000000000017941 */ /* 0x000fea0003800000 */
.L_x_262:
        /* <DEDUP_REMOVED lines=11> */
.L_x_265:
[----:B------:R-:W-:Y:S05]  /*80c0*/  BSYNC B1 ;  /* 0x0000000000017941 */ /* 0x000fea0003800000 */
.L_x_264:
        /* <DEDUP_REMOVED lines=13> */
.L_x_267:
[----:B------:R-:W-:Y:S05]  /*81a0*/  BSYNC B1 ;  /* 0x0000000000017941 */ /* 0x000fea0003800000 */
.L_x_266:
        /* <DEDUP_REMOVED lines=12> */
.L_x_269:
[----:B------:R-:W-:Y:S05]  /*8270*/  BSYNC B1 ;  /* 0x0000000000017941 */ /* 0x000fea0003800000 */
.L_x_268:
        /* <DEDUP_REMOVED lines=12> */
.L_x_271:
[----:B------:R-:W-:Y:S05]  /*8340*/  BSYNC B1 ;  /* 0x0000000000017941 */ /* 0x000fea0003800000 */
.L_x_270:
        /* <DEDUP_REMOVED lines=11> */
.L_x_273:
[----:B------:R-:W-:Y:S05]  /*8400*/  BSYNC B1 ;  /* 0x0000000000017941 */ /* 0x000fea0003800000 */
.L_x_272:
        /* <DEDUP_REMOVED lines=13> */
.L_x_275:
[----:B------:R-:W-:Y:S05]  /*84e0*/  BSYNC B1 ;  /* 0x0000000000017941 */ /* 0x000fea0003800000 */
.L_x_274:
        /* <DEDUP_REMOVED lines=12> */
.L_x_277:
[----:B------:R-:W-:Y:S05]  /*85b0*/  BSYNC B1 ;  /* 0x0000000000017941 */ /* 0x000fea0003800000 */
.L_x_276:
        /* <DEDUP_REMOVED lines=12> */
.L_x_279:
[----:B------:R-:W-:Y:S05]  /*8680*/  BSYNC B1 ;  /* 0x0000000000017941 */ /* 0x000fea0003800000 */
.L_x_278:
        /* <DEDUP_REMOVED lines=11> */
.L_x_281:
[----:B------:R-:W-:Y:S05]  /*8740*/  BSYNC B1 ;  /* 0x0000000000017941 */ /* 0x000fea0003800000 */
.L_x_280:
        /* <DEDUP_REMOVED lines=13> */
.L_x_283:
[----:B------:R-:W-:Y:S05]  /*8820*/  BSYNC B1 ;  /* 0x0000000000017941 */ /* 0x000fea0003800000 */
.L_x_282:
        /* <DEDUP_REMOVED lines=12> */
.L_x_285:
[----:B------:R-:W-:Y:S05]  /*88f0*/  BSYNC B1 ;  /* 0x0000000000017941 */ /* 0x000fea0003800000 */
.L_x_284:
        /* <DEDUP_REMOVED lines=12> */
.L_x_287:
[----:B------:R-:W-:Y:S05]  /*89c0*/  BSYNC B1 ;  /* 0x0000000000017941 */ /* 0x000fea0003800000 */
.L_x_286:
        /* <DEDUP_REMOVED lines=11> */
.L_x_289:
[----:B------:R-:W-:Y:S05]  /*8a80*/  BSYNC B1 ;  /* 0x0000000000017941 */ /* 0x000fea0003800000 */
.L_x_288:
        /* <DEDUP_REMOVED lines=13> */
.L_x_291:
[----:B------:R-:W-:Y:S05]  /*8b60*/  BSYNC B1 ;  /* 0x0000000000017941 */ /* 0x000fea0003800000 */
.L_x_290:
        /* <DEDUP_REMOVED lines=12> */
.L_x_293:
[----:B------:R-:W-:Y:S05]  /*8c30*/  BSYNC B1 ;  /* 0x0000000000017941 */ /* 0x000fea0003800000 */
.L_x_292:
        /* <DEDUP_REMOVED lines=12> */
.L_x_295:
[----:B------:R-:W-:Y:S05]  /*8d00*/  BSYNC B1 ;  /* 0x0000000000017941 */ /* 0x000fea0003800000 */
.L_x_294:
        /* <DEDUP_REMOVED lines=11> */
.L_x_297:
[----:B------:R-:W-:Y:S05]  /*8dc0*/  BSYNC B1 ;  /* 0x0000000000017941 */ /* 0x000fea0003800000 */
.L_x_296:
        /* <DEDUP_REMOVED lines=13> */
.L_x_299:
[----:B------:R-:W-:Y:S05]  /*8ea0*/  BSYNC B1 ;  /* 0x0000000000017941 */ /* 0x000fea0003800000 */
.L_x_298:
        /* <DEDUP_REMOVED lines=12> */
.L_x_301:
[----:B------:R-:W-:Y:S05]  /*8f70*/  BSYNC B1 ;  /* 0x0000000000017941 */ /* 0x000fea0003800000 */
.L_x_300:
        /* <DEDUP_REMOVED lines=12> */
.L_x_303:
[----:B------:R-:W-:Y:S05]  /*9040*/  BSYNC B1 ;  /* 0x0000000000017941 */ /* 0x000fea0003800000 */
.L_x_302:
        /* <DEDUP_REMOVED lines=11> */
.L_x_305:
[----:B------:R-:W-:Y:S05]  /*9100*/  BSYNC B1 ;  /* 0x0000000000017941 */ /* 0x000fea0003800000 */
.L_x_304:
        /* <DEDUP_REMOVED lines=13> */
.L_x_307:
[----:B------:R-:W-:Y:S05]  /*91e0*/  BSYNC B1 ;  /* 0x0000000000017941 */ /* 0x000fea0003800000 */
.L_x_306:
        /* <DEDUP_REMOVED lines=12> */
.L_x_309:
[----:B------:R-:W-:Y:S05]  /*92b0*/  BSYNC B1 ;  /* 0x0000000000017941 */ /* 0x000fea0003800000 */
.L_x_308:
        /* <DEDUP_REMOVED lines=12> */
.L_x_311:
[----:B------:R-:W-:Y:S05]  /*9380*/  BSYNC B1 ;  /* 0x0000000000017941 */ /* 0x000fea0003800000 */
.L_x_310:
        /* <DEDUP_REMOVED lines=11> */
.L_x_313:
[----:B------:R-:W-:Y:S05]  /*9440*/  BSYNC B1 ;  /* 0x0000000000017941 */ /* 0x000fea0003800000 */
.L_x_312:
        /* <DEDUP_REMOVED lines=13> */
.L_x_315:
[----:B------:R-:W-:Y:S05]  /*9520*/  BSYNC B1 ;  /* 0x0000000000017941 */ /* 0x000fea0003800000 */
.L_x_314:
        /* <DEDUP_REMOVED lines=12> */
.L_x_317:
[----:B------:R-:W-:Y:S05]  /*95f0*/  BSYNC B1 ;  /* 0x0000000000017941 */ /* 0x000fea0003800000 */
.L_x_316:
        /* <DEDUP_REMOVED lines=12> */
.L_x_319:
[----:B------:R-:W-:Y:S05]  /*96c0*/  BSYNC B1 ;  /* 0x0000000000017941 */ /* 0x000fea0003800000 */
.L_x_318:
        /* <DEDUP_REMOVED lines=11> */
.L_x_321:
[----:B------:R-:W-:Y:S05]  /*9780*/  BSYNC B1 ;  /* 0x0000000000017941 */ /* 0x000fea0003800000 */
.L_x_320:
        /* <DEDUP_REMOVED lines=13> */
.L_x_323:
[----:B------:R-:W-:Y:S05]  /*9860*/  BSYNC B1 ;  /* 0x0000000000017941 */ /* 0x000fea0003800000 */
.L_x_322:
        /* <DEDUP_REMOVED lines=12> */
.L_x_325:
[----:B------:R-:W-:Y:S05]  /*9930*/  BSYNC B1 ;  /* 0x0000000000017941 */ /* 0x000fea0003800000 */
.L_x_324:
        /* <DEDUP_REMOVED lines=12> */
.L_x_327:
[----:B------:R-:W-:Y:S05]  /*9a00*/  BSYNC B1 ;  /* 0x0000000000017941 */ /* 0x000fea0003800000 */
.L_x_326:
        /* <DEDUP_REMOVED lines=11> */
.L_x_329:
[----:B------:R-:W-:Y:S05]  /*9ac0*/  BSYNC B1 ;  /* 0x0000000000017941 */ /* 0x000fea0003800000 */
.L_x_328:
        /* <DEDUP_REMOVED lines=13> */
.L_x_331:
[----:B------:R-:W-:Y:S05]  /*9ba0*/  BSYNC B1 ;  /* 0x0000000000017941 */ /* 0x000fea0003800000 */
.L_x_330:
        /* <DEDUP_REMOVED lines=12> */
.L_x_333:
[----:B------:R-:W-:Y:S05]  /*9c70*/  BSYNC B1 ;  /* 0x0000000000017941 */ /* 0x000fea0003800000 */
.L_x_332:
        /* <DEDUP_REMOVED lines=12> */
.L_x_335:
[----:B------:R-:W-:Y:S05]  /*9d40*/  BSYNC B1 ;  /* 0x0000000000017941 */ /* 0x000fea0003800000 */
.L_x_334:
        /* <DEDUP_REMOVED lines=11> */
.L_x_337:
[----:B------:R-:W-:Y:S05]  /*9e00*/  BSYNC B1 ;  /* 0x0000000000017941 */ /* 0x000fea0003800000 */
.L_x_336:
        /* <DEDUP_REMOVED lines=13> */
.L_x_339:
[----:B------:R-:W-:Y:S05]  /*9ee0*/  BSYNC B1 ;  /* 0x0000000000017941 */ /* 0x000fea0003800000 */
.L_x_338:
        /* <DEDUP_REMOVED lines=12> */
.L_x_341:
[----:B------:R-:W-:Y:S05]  /*9fb0*/  BSYNC B1 ;  /* 0x0000000000017941 */ /* 0x000fea0003800000 */
.L_x_340:
        /* <DEDUP_REMOVED lines=12> */
.L_x_343:
[----:B------:R-:W-:Y:S05]  /*a080*/  BSYNC B1 ;  /* 0x0000000000017941 */ /* 0x000fea0003800000 */
.L_x_342:
        /* <DEDUP_REMOVED lines=11> */
.L_x_345:
[----:B------:R-:W-:Y:S05]  /*a140*/  BSYNC B1 ;  /* 0x0000000000017941 */ /* 0x000fea0003800000 */
.L_x_344:
        /* <DEDUP_REMOVED lines=13> */
.L_x_347:
[----:B------:R-:W-:Y:S05]  /*a220*/  BSYNC B1 ;  /* 0x0000000000017941 */ /* 0x000fea0003800000 */
.L_x_346:
        /* <DEDUP_REMOVED lines=12> */
.L_x_349:
[----:B------:R-:W-:Y:S05]  /*a2f0*/  BSYNC B1 ;  /* 0x0000000000017941 */ /* 0x000fea0003800000 */
.L_x_348:
        /* <DEDUP_REMOVED lines=12> */
.L_x_351:
[----:B------:R-:W-:Y:S05]  /*a3c0*/  BSYNC B1 ;  /* 0x0000000000017941 */ /* 0x000fea0003800000 */
.L_x_350:
        /* <DEDUP_REMOVED lines=11> */
.L_x_353:
[----:B------:R-:W-:Y:S05]  /*a480*/  BSYNC B1 ;  /* 0x0000000000017941 */ /* 0x000fea0003800000 */
.L_x_352:
        /* <DEDUP_REMOVED lines=13> */
.L_x_355:
[----:B------:R-:W-:Y:S05]  /*a560*/  BSYNC B1 ;  /* 0x0000000000017941 */ /* 0x000fea0003800000 */
.L_x_354:
        /* <DEDUP_REMOVED lines=12> */
.L_x_357:
[----:B------:R-:W-:Y:S05]  /*a630*/  BSYNC B1 ;  /* 0x0000000000017941 */ /* 0x000fea0003800000 */
.L_x_356:
        /* <DEDUP_REMOVED lines=12> */
.L_x_359:
[----:B------:R-:W-:Y:S05]  /*a700*/  BSYNC B1 ;  /* 0x0000000000017941 */ /* 0x000fea0003800000 */
.L_x_358:
        /* <DEDUP_REMOVED lines=11> */
.L_x_361:
[----:B------:R-:W-:Y:S05]  /*a7c0*/  BSYNC B1 ;  /* 0x0000000000017941 */ /* 0x000fea0003800000 */
.L_x_360:
        /* <DEDUP_REMOVED lines=13> */
.L_x_363:
[----:B------:R-:W-:Y:S05]  /*a8a0*/  BSYNC B1 ;  /* 0x0000000000017941 */ /* 0x000fea0003800000 */
.L_x_362:
        /* <DEDUP_REMOVED lines=12> */
.L_x_365:
[----:B------:R-:W-:Y:S05]  /*a970*/  BSYNC B1 ;  /* 0x0000000000017941 */ /* 0x000fea0003800000 */
.L_x_364:
        /* <DEDUP_REMOVED lines=12> */
.L_x_367:
[----:B------:R-:W-:Y:S05]  /*aa40*/  BSYNC B1 ;  /* 0x0000000000017941 */ /* 0x000fea0003800000 */
.L_x_366:
        /* <DEDUP_REMOVED lines=11> */
.L_x_369:
[----:B------:R-:W-:Y:S05]  /*ab00*/  BSYNC B1 ;  /* 0x0000000000017941 */ /* 0x000fea0003800000 */
.L_x_368:
        /* <DEDUP_REMOVED lines=13> */
.L_x_371:
[----:B------:R-:W-:Y:S05]  /*abe0*/  BSYNC B1 ;  /* 0x0000000000017941 */ /* 0x000fea0003800000 */
.L_x_370:
        /* <DEDUP_REMOVED lines=12> */
.L_x_373:
[----:B------:R-:W-:Y:S05]  /*acb0*/  BSYNC B1 ;  /* 0x0000000000017941 */ /* 0x000fea0003800000 */
.L_x_372:
        /* <DEDUP_REMOVED lines=12> */
.L_x_375:
[----:B------:R-:W-:Y:S05]  /*ad80*/  BSYNC B1 ;  /* 0x0000000000017941 */ /* 0x000fea0003800000 */
.L_x_374:
        /* <DEDUP_REMOVED lines=11> */
.L_x_377:
[----:B------:R-:W-:Y:S05]  /*ae40*/  BSYNC B1 ;  /* 0x0000000000017941 */ /* 0x000fea0003800000 */
.L_x_376:
        /* <DEDUP_REMOVED lines=13> */
.L_x_379:
[----:B------:R-:W-:Y:S05]  /*af20*/  BSYNC B1 ;  /* 0x0000000000017941 */ /* 0x000fea0003800000 */
.L_x_378:
        /* <DEDUP_REMOVED lines=12> */
.L_x_381:
[----:B------:R-:W-:Y:S05]  /*aff0*/  BSYNC B1 ;  /* 0x0000000000017941 */ /* 0x000fea0003800000 */
.L_x_380:
        /* <DEDUP_REMOVED lines=12> */
.L_x_383:
[----:B------:R-:W-:Y:S05]  /*b0c0*/  BSYNC B1 ;  /* 0x0000000000017941 */ /* 0x000fea0003800000 */
.L_x_382:
        /* <DEDUP_REMOVED lines=11> */
.L_x_385:
[----:B------:R-:W-:Y:S05]  /*b180*/  BSYNC B1 ;  /* 0x0000000000017941 */ /* 0x000fea0003800000 */
.L_x_384:
        /* <DEDUP_REMOVED lines=13> */
.L_x_387:
[----:B------:R-:W-:Y:S05]  /*b260*/  BSYNC B1 ;  /* 0x0000000000017941 */ /* 0x000fea0003800000 */
.L_x_386:
        /* <DEDUP_REMOVED lines=12> */
.L_x_389:
[----:B------:R-:W-:Y:S05]  /*b330*/  BSYNC B1 ;  /* 0x0000000000017941 */ /* 0x000fea0003800000 */
.L_x_388:
        /* <DEDUP_REMOVED lines=12> */
.L_x_391:
[----:B------:R-:W-:Y:S05]  /*b400*/  BSYNC B1 ;  /* 0x0000000000017941 */ /* 0x000fea0003800000 */
.L_x_390:
        /* <DEDUP_REMOVED lines=11> */
.L_x_393:
[----:B------:R-:W-:Y:S05]  /*b4c0*/  BSYNC B1 ;  /* 0x0000000000017941 */ /* 0x000fea0003800000 */
.L_x_392:
        /* <DEDUP_REMOVED lines=13> */
.L_x_395:
[----:B------:R-:W-:Y:S05]  /*b5a0*/  BSYNC B1 ;  /* 0x0000000000017941 */ /* 0x000fea0003800000 */
.L_x_394:
        /* <DEDUP_REMOVED lines=12> */
.L_x_397:
[----:B------:R-:W-:Y:S05]  /*b670*/  BSYNC B1 ;  /* 0x0000000000017941 */ /* 0x000fea0003800000 */
.L_x_396:
        /* <DEDUP_REMOVED lines=12> */
.L_x_399:
[----:B------:R-:W-:Y:S05]  /*b740*/  BSYNC B1 ;  /* 0x0000000000017941 */ /* 0x000fea0003800000 */
.L_x_398:
        /* <DEDUP_REMOVED lines=11> */
.L_x_401:
[----:B------:R-:W-:Y:S05]  /*b800*/  BSYNC B1 ;  /* 0x0000000000017941 */ /* 0x000fea0003800000 */
.L_x_400:
        /* <DEDUP_REMOVED lines=13> */
.L_x_403:
[----:B------:R-:W-:Y:S05]  /*b8e0*/  BSYNC B1 ;  /* 0x0000000000017941 */ /* 0x000fea0003800000 */
.L_x_402:
[----:B-1---5:R-:W-:Y:S01]  /*b8f0*/  HADD2.F32 R5, -RZ, R226.H0_H0 ;  /* 0x200000e2ff057230 */ /* 0x022fe20000004100 */
[----:B------:R-:W-:Y:S01]  /*b900*/  ISETP.GT.AND P0, PT, R4, 0x179, PT ;  /* 0x000001790400780c */ /* 0x000fe20003f04270 */
[----:B------:R-:W-:Y:S01]  /*b910*/  BSSY B1, `(.L_x_404) ;  /* 0x000000b000017945 */ /* 0x000fe20003800000 */
[----:B------:R-:W-:Y:S02]  /*b920*/  @P2 MOV R4, R222 ;  /* 0x000000de00042202 */ /* 0x000fe40000000f00 */
        /* <DEDUP_REMOVED lines=9> */
.L_x_405:
[----:B------:R-:W-:Y:S05]  /*b9c0*/  BSYNC B1 ;  /* 0x0000000000017941 */ /* 0x000fea0003800000 */
.L_x_404:
[----:B-1---5:R-:W-:Y:S01]  /*b9d0*/  HADD2.F32 R5, -RZ, R226.H0_H0 ;  /* 0x200000e2ff057230 */ /* 0x022fe20000004100 */
[----:B------:R-:W-:Y:S01]  /*b9e0*/  ISETP.GT.AND P1, PT, R3, 0x8, P1 ;  /* 0x000000080300780c */ /* 0x000fe20000f24270 */
[----:B------:R-:W-:Y:S03]  /*b9f0*/  BSSY B1, `(.L_x_406) ;  /* 0x0000007000017945 */ /* 0x000fe60003800000 */
[----:B------:R-:W-:-:S04]  /*ba00*/  FMUL R4, R5, R216 ;  /* 0x000000d805047220 */ /* 0x000fc80000400000 */
[----:B------:R-:W-:-:S05]  /*ba10*/  FFMA R4, R117, R217, R4 ;  /* 0x000000d975047223 */ /* 0x000fca0000000004 */
[----:B------:R-:W-:-:S05]  /*ba20*/  F2FP.F16.F32.PACK_AB R4, RZ, R4 ;  /* 0x00000004ff04723e */ /* 0x000fca00000000ff */
[----:B------:R1:W-:Y:S01]  /*ba30*/  @P3 STG.E.U16 desc[UR36][R222.64+0x2f2], R4 ;  /* 0x0002f204de003986 */ /* 0x0003e2000c101524 */
[----:B------:R-:W-:Y:S05]  /*ba40*/  @!P1 BRA `(.L_x_407) ;  /* 0x0000000000049947 */ /* 0x000fea0003800000 */
[----:B------:R0:W5:Y:S02]  /*ba50*/  LDG.E.LTC128B.U16 R226, desc[UR36][R10.64+0x2f0] ;  /* 0x0002f0240ae27981 */ /* 0x000164000c1e1520 */
.L_x_407:
[----:B------:R-:W-:Y:S05]  /*ba60*/  BSYNC B1 ;  /* 0x0000000000017941 */ /* 0x000fea0003800000 */
.L_x_406:
[----:B-----5:R-:W-:Y:S01]  /*ba70*/  HADD2.F32 R5, -RZ, R226.H0_H0 ;  /* 0x200000e2ff057230 */ /* 0x020fe20000004100 */
[----:B------:R-:W-:Y:S01]  /*ba80*/  ISETP.GT.AND P0, PT, R3, 0x8, P0 ;  /* 0x000000080300780c */ /* 0x000fe20000704270 */
[----:B-1----:R-:W-:Y:S01]  /*ba90*/  @P1 IMAD.MOV.U32 R4, RZ, RZ, R8 ;  /* 0x000000ffff041224 */ /* 0x002fe200078e0008 */
        /* <DEDUP_REMOVED lines=9> */
.L_x_409:
[----:B------:R-:W-:Y:S05]  /*bb30*/  BSYNC B1 ;  /* 0x0000000000017941 */ /* 0x000fea0003800000 */
.L_x_408:
[----:B------:R-:W-:Y:S05]  /*bb40*/  @!P0 BRA `(.L_x_410) ;  /* 0x0000004c00888947 */ /* 0x000fea0003800000 */
[----:B-----5:R-:W-:-:S05]  /*bb50*/  HADD2.F32 R3, -RZ, R226.H0_H0 ;  /* 0x200000e2ff037230 */ /* 0x020fca0000004100 */
[----:B-1----:R-:W-:-:S04]  /*bb60*/  FMUL R4, R3, R216 ;  /* 0x000000d803047220 */ /* 0x002fc80000400000 */
[----:B------:R-:W-:-:S05]  /*bb70*/  FFMA R4, R119, R217, R4 ;  /* 0x000000d977047223 */ /* 0x000fca0000000004 */
[----:B------:R-:W-:-:S05]  /*bb80*/  F2FP.F16.F32.PACK_AB R4, RZ, R4 ;  /* 0x00000004ff04723e */ /* 0x000fca00000000ff */
[----:B------:R1:W-:Y:S01]  /*bb90*/  STG.E.U16 desc[UR36][R8.64+0x2f2], R4 ;  /* 0x0002f20408007986 */ /* 0x0003e2000c101524 */
[----:B------:R-:W-:Y:S05]  /*bba0*/  BRA `(.L_x_410) ;  /* 0x0000004c00707947 */ /* 0x000fea0003800000 */
.L_x_29:
[----:B------:R-:W-:Y:S01]  /*bbb0*/  ULDC.64 UR4, c[0x0][0x5c0] ;  /* 0x0001700000047ab9 */ /* 0x000fe20000000a00 */
[----:B------:R-:W-:Y:S01]  /*bbc0*/  ISETP.GT.AND P3, PT, R4, 0x1, PT ;  /* 0x000000010400780c */ /* 0x000fe20003f64270 */
[-C--:B------:R-:W-:Y:S01]  /*bbd0*/  FMUL R6, R120, R217.reuse ;  /* 0x000000d978067220 */ /* 0x080fe20000400000 */
[----:B------:R-:W-:Y:S01]  /*bbe0*/  LEA R10, P2, R20, UR4, 0x1 ;  /* 0x00000004140a7c11 */ /* 0x000fe2000f8408ff */
[-C--:B------:R-:W-:Y:S01]  /*bbf0*/  FMUL R5, R121, R217.reuse ;  /* 0x000000d979057220 */ /* 0x080fe20000400000 */
[----:B------:R-:W-:Y:S01]  /*bc00*/  SHF.L.U64.HI R9, R8, 0x4, R9 ;  /* 0x0000000408097819 */ /* 0x000fe20000010209 */
[-C--:B------:R-:W-:Y:S01]  /*bc10*/  FMUL R122, R122, R217.reuse ;  /* 0x000000d97a7a7220 */ /* 0x080fe20000400000 */
[----:B------:R-:W-:Y:S01]  /*bc20*/  LEA.HI.X R11, R20, UR5, R221, 0x1, P2 ;  /* 0x00000005140b7c11 */ /* 0x000fe200090f0cdd */
[-C--:B------:R-:W-:Y:S01]  /*bc30*/  FMUL R123, R123, R217.reuse ;  /* 0x000000d97b7b7220 */ /* 0x080fe20000400000 */
[----:B------:R-:W-:Y:S01]  /*bc40*/  ISETP.GT.AND P2, PT, R3, RZ, P3 ;  /* 0x000000ff0300720c */ /* 0x000fe20001f44270 */
[-C--:B------:R-:W-:Y:S01]  /*bc50*/  FMUL R124, R124, R217.reuse ;  /* 0x000000d97c7c7220 */ /* 0x080fe20000400000 */
[----:B------:R-:W-:Y:S01]  /*bc60*/  F2FP.F16.F32.PACK_AB R6, RZ, R6 ;  /* 0x00000006ff06723e */ /* 0x000fe200000000ff */
[----:B------:R-:W-:Y:S01]  /*bc70*/  FMUL R125, R125, R217 ;  /* 0x000000d97d7d7220 */ /* 0x000fe20000400000 */
[----:B------:R-:W-:Y:S01]  /*bc80*/  F2FP.F16.F32.PACK_AB R5, RZ, R5 ;  /* 0x00000005ff05723e */ /* 0x000fe200000000ff */
[-C--:B------:R-:W-:Y:S01]  /*bc90*/  FMUL R126, R126, R217.reuse ;  /* 0x000000d97e7e7220 */ /* 0x080fe20000400000 */
[----:B------:R-:W-:Y:S01]  /*bca0*/  ISETP.GT.AND P3, PT, R3, 0x8, P3 ;  /* 0x000000080300780c */ /* 0x000fe20001f64270 */
[----:B------:R0:W-:Y:S01]  /*bcb0*/  @P0 STG.E.U16 desc[UR36][R10.64], R6 ;  /* 0x000000060a000986 */ /* 0x0001e2000c101524 */
[----:B------:R-:W-:Y:S01]  /*bcc0*/  LEA R8, P4, R8, R10, 0x4 ;  /* 0x0000000a08087211 */ /* 0x000fe200078820ff */
[-C--:B------:R-:W-:Y:S01]  /*bcd0*/  FMUL R127, R127, R217.reuse ;  /* 0x000000d97f7f7220 */ /* 0x080fe20000400000 */
[----:B------:R-:W-:Y:S01]  /*bce0*/  ISETP.GT.AND P1, PT, R3, 0x8, P1 ;  /* 0x000000080300780c */ /* 0x000fe20000f24270 */
[-C--:B------:R-:W-:Y:S01]  /*bcf0*/  FMUL R128, R128, R217.reuse ;  /* 0x000000d980807220 */ /* 0x080fe20000400000 */
[----:B------:R-:W-:Y:S01]  /*bd00*/  ISETP.GT.AND P0, PT, R4, 0x9, PT ;  /* 0x000000090400780c */ /* 0x000fe20003f04270 */
[--C-:B------:R-:W-:Y:S01]  /*bd10*/  @P2 IMAD.MOV.U32 R7, RZ, RZ, R11.reuse ;  /* 0x000000ffff072224 */ /* 0x100fe200078e000b */
[----:B------:R-:W-:Y:S01]  /*bd20*/  F2FP.F16.F32.PACK_AB R122, RZ, R122 ;  /* 0x0000007aff7a723e */ /* 0x000fe200000000ff */
[--C-:B------:R-:W-:Y:S01]  /*bd30*/  IMAD.X R9, R9, 0x1, R11.reuse, P4 ;  /* 0x0000000109097824 */ /* 0x100fe200020e060b */
[----:B------:R-:W-:Y:S01]  /*bd40*/  ISETP.GT.AND P4, PT, R3, RZ, P0 ;  /* 0x000000ff0300720c */ /* 0x000fe20000784270 */
[----:B------:R-:W-:Y:S01]  /*bd50*/  FMUL R129, R129, R217 ;  /* 0x000000d981817220 */ /* 0x000fe20000400000 */
[----:B------:R-:W-:Y:S01]  /*bd60*/  F2FP.F16.F32.PACK_AB R123, RZ, R123 ;  /* 0x0000007bff7b723e */ /* 0x000fe200000000ff */
[-C--:B------:R-:W-:Y:S01]  /*bd70*/  FMUL R130, R130, R217.reuse ;  /* 0x000000d982827220 */ /* 0x080fe20000400000 */
[----:B0-----:R-:W-:Y:S01]  /*bd80*/  @P2 MOV R6, R10 ;  /* 0x0000000a00062202 */ /* 0x001fe20000000f00 */
[-C--:B------:R-:W-:Y:S01]  /*bd90*/  FMUL R131, R131, R217.reuse ;  /* 0x000000d983837220 */ /* 0x080fe20000400000 */
[----:B------:R-:W-:Y:S01]  /*bda0*/  F2FP.F16.F32.PACK_AB R124, RZ, R124 ;  /* 0x0000007cff7c723e */ /* 0x000fe200000000ff */
[----:B------:R-:W-:Y:S01]  /*bdb0*/  FMUL R132, R132, R217 ;  /* 0x000000d984847220 */ /* 0x000fe20000400000 */
[----:B------:R-:W-:Y:S01]  /*bdc0*/  F2FP.F16.F32.PACK_AB R125, RZ, R125 ;  /* 0x0000007dff7d723e */ /* 0x000fe200000000ff */
[----:B------:R0:W-:Y:S01]  /*bdd0*/  @P2 STG.E.U16 desc[UR36][R6.64+0x2], R5 ;  /* 0x0000020506002986 */ /* 0x0001e2000c101524 */
[----:B------:R-:W-:Y:S01]  /*bde0*/  ISETP.GT.AND P2, PT, R4, 0x8, PT ;  /* 0x000000080400780c */ /* 0x000fe20003f44270 */
[-C--:B------:R-:W-:Y:S01]  /*bdf0*/  FMUL R133, R133, R217.reuse ;  /* 0x000000d985857220 */ /* 0x080fe20000400000 */
[----:B------:R-:W-:Y:S01]  /*be00*/  F2FP.F16.F32.PACK_AB R126, RZ, R126 ;  /* 0x0000007eff7e723e */ /* 0x000fe200000000ff */
[----:B------:R-:W-:Y:S01]  /*be10*/  @P1 STG.E.U16 desc[UR36][R8.64], R122 ;  /* 0x0000007a08001986 */ /* 0x000fe2000c101524 */
[C---:B------:R-:W-:Y:S01]  /*be20*/  ISETP.GT.AND P5, PT, R3.reuse, RZ, P2 ;  /* 0x000000ff0300720c */ /* 0x040fe200017a4270 */
[-C--:B------:R-:W-:Y:S01]  /*be30*/  FMUL R134, R134, R217.reuse ;  /* 0x000000d986867220 */ /* 0x080fe20000400000 */
[----:B------:R-:W-:Y:S01]  /*be40*/  ISETP.GT.AND P2, PT, R3, 0x8, P2 ;  /* 0x000000080300780c */ /* 0x000fe20001744270 */
[-C--:B------:R-:W-:Y:S01]  /*be50*/  FMUL R135, R135, R217.reuse ;  /* 0x000000d987877220 */ /* 0x080fe20000400000 */
[----:B------:R-:W-:Y:S01]  /*be60*/  ISETP.GT.AND P1, PT, R4, 0x10, PT ;  /* 0x000000100400780c */ /* 0x000fe20003f24270 */
[----:B------:R-:W-:Y:S01]  /*be70*/  FMUL R136, R136, R217 ;  /* 0x000000d988887220 */ /* 0x000fe20000400000 */
[----:B------:R-:W-:Y:S01]  /*be80*/  F2FP.F16.F32.PACK_AB R127, RZ, R127 ;  /* 0x0000007fff7f723e */ /* 0x000fe200000000ff */
[----:B0-----:R-:W-:Y:S01]  /*be90*/  @P3 IMAD.MOV.U32 R6, RZ, RZ, R8 ;  /* 0x000000ffff063224 */ /* 0x001fe200078e0008 */
[----:B------:R-:W-:Y:S01]  /*bea0*/  @P3 MOV R7, R9 ;  /* 0x0000000900073202 */ /* 0x000fe20000000f00 */
[-C--:B------:R-:W-:Y:S01]  /*beb0*/  FMUL R137, R137, R217.reuse ;  /* 0x000000d989897220 */ /* 0x080fe20000400000 */
[----:B------:R-:W-:Y:S01]  /*bec0*/  F2FP.F16.F32.PACK_AB R128, RZ, R128 ;  /* 0x00000080ff80723e */ /* 0x000fe200000000ff */
[----:B------:R-:W-:Y:S01]  /*bed0*/  FMUL R138, R138, R217 ;  /* 0x000000d98a8a7220 */ /* 0x000fe20000400000 */
[----:B------:R-:W-:Y:S01]  /*bee0*/  F2FP.F16.F32.PACK_AB R129, RZ, R129 ;  /* 0x00000081ff81723e */ /* 0x000fe200000000ff */
[----:B------:R0:W-:Y:S01]  /*bef0*/  @P3 STG.E.U16 desc[UR36][R6.64+0x2], R123 ;  /* 0x0000027b06003986 */ /* 0x0001e2000c101524 */
[----:B------:R-:W-:Y:S01]  /*bf00*/  ISETP.GT.AND P3, PT, R3, 0x8, P0 ;  /* 0x000000080300780c */ /* 0x000fe20000764270 */
[-C--:B------:R-:W-:Y:S01]  /*bf10*/  FMUL R139, R139, R217.reuse ;  /* 0x000000d98b8b7220 */ /* 0x080fe20000400000 */
[----:B------:R-:W-:Y:S01]  /*bf20*/  ISETP.GT.AND P0, PT, R4, 0x11, PT ;  /* 0x000000110400780c */ /* 0x000fe20003f04270 */
[-C--:B------:R-:W-:Y:S01]  /*bf30*/  FMUL R140, R140, R217.reuse ;  /* 0x000000d98c8c7220 */ /* 0x080fe20000400000 */
[----:B------:R-:W-:Y:S01]  /*bf40*/  F2FP.F16.F32.PACK_AB R130, RZ, R130 ;  /* 0x00000082ff82723e */ /* 0x000fe200000000ff */
[----:B------:R-:W-:Y:S01]  /*bf50*/  FMUL R141, R141, R217 ;  /* 0x000000d98d8d7220 */ /* 0x000fe20000400000 */
[----:B------:R-:W-:Y:S01]  /*bf60*/  F2FP.F16.F32.PACK_AB R131, RZ, R131 ;  /* 0x00000083ff83723e */ /* 0x000fe200000000ff */
[-C--:B------:R-:W-:Y:S01]  /*bf70*/  FMUL R142, R142, R217.reuse ;  /* 0x000000d98e8e7220 */ /* 0x080fe20000400000 */
[----:B------:R-:W-:Y:S01]  /*bf80*/  F2FP.F16.F32.PACK_AB R132, RZ, R132 ;  /* 0x00000084ff84723e */ /* 0x000fe200000000ff */
[----:B------:R-:W-:Y:S01]  /*bf90*/  FMUL R143, R143, R217 ;  /* 0x000000d98f8f7220 */ /* 0x000fe20000400000 */
[----:B------:R-:W-:Y:S01]  /*bfa0*/  F2FP.F16.F32.PACK_AB R133, RZ, R133 ;  /* 0x00000085ff85723e */ /* 0x000fe200000000ff */
[--C-:B0-----:R-:W-:Y:S01]  /*bfb0*/  @P5 IMAD.MOV.U32 R6, RZ, RZ, R10.reuse ;  /* 0x000000ffff065224 */ /* 0x101fe200078e000a */
[----:B------:R-:W-:Y:S01]  /*bfc0*/  F2FP.F16.F32.PACK_AB R134, RZ, R134 ;  /* 0x00000086ff86723e */ /* 0x000fe200000000ff */
[----:B------:R-:W-:Y:S01]  /*bfd0*/  @P5 IMAD.MOV.U32 R7, RZ, RZ, R11 ;  /* 0x000000ffff075224 */ /* 0x000fe200078e000b */
[----:B------:R-:W-:Y:S01]  /*bfe0*/  F2FP.F16.F32.PACK_AB R135, RZ, R135 ;  /* 0x00000087ff87723e */ /* 0x000fe200000000ff */
[-C--:B------:R-:W-:Y:S01]  /*bff0*/  FMUL R144, R144, R217.reuse ;  /* 0x000000d990907220 */ /* 0x080fe20000400000 */
[----:B------:R-:W-:Y:S01]  /*c000*/  F2FP.F16.F32.PACK_AB R136, RZ, R136 ;  /* 0x00000088ff88723e */ /* 0x000fe200000000ff */
[-C--:B------:R-:W-:Y:S01]  /*c010*/  FMUL R145, R145, R217.reuse ;  /* 0x000000d991917220 */ /* 0x080fe20000400000 */
[----:B------:R0:W-:Y:S01]  /*c020*/  @P5 STG.E.U16 desc[UR36][R6.64+0x10], R124 ;  /* 0x0000107c06005986 */ /* 0x0001e2000c101524 */
[C---:B------:R-:W-:Y:S01]  /*c030*/  ISETP.GT.AND P5, PT, R3.reuse, RZ, P1 ;  /* 0x000000ff0300720c */ /* 0x040fe20000fa4270 */
[-C--:B------:R-:W-:Y:S01]  /*c040*/  FMUL R146, R146, R217.reuse ;  /* 0x000000d992927220 */ /* 0x080fe20000400000 */
[----:B------:R-:W-:Y:S01]  /*c050*/  ISETP.GT.AND P1, PT, R3, 0x8, P1 ;  /* 0x000000080300780c */ /* 0x000fe20000f24270 */
[----:B------:R-:W-:Y:S01]  /*c060*/  FMUL R147, R147, R217 ;  /* 0x000000d993937220 */ /* 0x000fe20000400000 */
[----:B------:R-:W-:Y:S01]  /*c070*/  F2FP.F16.F32.PACK_AB R137, RZ, R137 ;  /* 0x00000089ff89723e */ /* 0x000fe200000000ff */
[-C--:B------:R-:W-:Y:S01]  /*c080*/  FMUL R148, R148, R217.reuse ;  /* 0x000000d994947220 */ /* 0x080fe20000400000 */
[----:B------:R-:W-:Y:S01]  /*c090*/  F2FP.F16.F32.PACK_AB R138, RZ, R138 ;  /* 0x0000008aff8a723e */ /* 0x000fe200000000ff */
[----:B------:R-:W-:Y:S01]  /*c0a0*/  FMUL R149, R149, R217 ;  /* 0x000000d995957220 */ /* 0x000fe20000400000 */
[----:B------:R-:W-:Y:S01]  /*c0b0*/  F2FP.F16.F32.PACK_AB R139, RZ, R139 ;  /* 0x0000008bff8b723e */ /* 0x000fe200000000ff */
[----:B------:R-:W-:Y:S01]  /*c0c0*/  FMUL R150, R150, R217 ;  /* 0x000000d996967220 */ /* 0x000fe20000400000 */
[----:B------:R-:W-:Y:S01]  /*c0d0*/  F2FP.F16.F32.PACK_AB R140, RZ, R140 ;  /* 0x0000008cff8c723e */ /* 0x000fe200000000ff */
[----:B0-----:R-:W-:Y:S01]  /*c0e0*/  @P4 IMAD.MOV.U32 R6, RZ, RZ, R10 ;  /* 0x000000ffff064224 */ /* 0x001fe200078e000a */
[----:B------:R-:W-:Y:S01]  /*c0f0*/  @P4 MOV R7, R11 ;  /* 0x0000000b00074202 */ /* 0x000fe20000000f00 */
[----:B------:R-:W-:Y:S01]  /*c100*/  FMUL R151, R151, R217 ;  /* 0x000000d997977220 */ /* 0x000fe20000400000 */
[----:B------:R-:W-:Y:S01]  /*c110*/  F2FP.F16.F32.PACK_AB R141, RZ, R141 ;  /* 0x0000008dff8d723e */ /* 0x000fe200000000ff */
[-C--:B------:R-:W-:Y:S01]  /*c120*/  FMUL R152, R152, R217.reuse ;  /* 0x000000d998987220 */ /* 0x080fe20000400000 */
[----:B------:R-:W-:Y:S01]  /*c130*/  F2FP.F16.F32.PACK_AB R142, RZ, R142 ;  /* 0x0000008eff8e723e */ /* 0x000fe200000000ff */
[----:B------:R0:W-:Y:S01]  /*c140*/  @P4 STG.E.U16 desc[UR36][R6.64+0x12], R125 ;  /* 0x0000127d06004986 */ /* 0x0001e2000c101524 */
[----:B------:R-:W-:Y:S01]  /*c150*/  ISETP.GT.AND P4, PT, R3, RZ, P0 ;  /* 0x000000ff0300720c */ /* 0x000fe20000784270 */
[----:B------:R-:W-:Y:S01]  /*c160*/  FMUL R153, R153, R217 ;  /* 0x000000d999997220 */ /* 0x000fe20000400000 */
[----:B------:R-:W-:Y:S01]  /*c170*/  F2FP.F16.F32.PACK_AB R143, RZ, R143 ;  /* 0x0000008fff8f723e */ /* 0x000fe200000000ff */
        /* <DEDUP_REMOVED lines=16> */
[----:B------:R-:W-:Y:S01]  /*c280*/  ISETP.GT.AND P2, PT, R4, 0x18, PT ;  /* 0x000000180400780c */ /* 0x000fe20003f44270 */
        /* <DEDUP_REMOVED lines=54> */
[----:B------:R-:W-:Y:S01]  /*c5f0*/  ISETP.GT.AND P4, PT, R3, RZ, P0 ;  /* 0x000000ff0300720c */ /* 0x000fe20000784270 */
        /* <DEDUP_REMOVED lines=10> */
[--C-:B0-----:R-:W-:Y:S01]  /*c6a0*/  @P1 IMAD.MOV.U32 R6, RZ, RZ, R8.reuse ;  /* 0x000000ffff061224 */ /* 0x101fe200078e0008 */
[----:B------:R-:W-:Y:S01]  /*c6b0*/  F2FP.F16.F32.PACK_AB R177, RZ, R177 ;  /* 0x000000b1ffb1723e */ /* 0x000fe200000000ff */
[----:B------:R-:W-:Y:S01]  /*c6c0*/  @P1 IMAD.MOV.U32 R7, RZ, RZ, R9 ;  /* 0x000000ffff071224 */ /* 0x000fe200078e0009 */
[----:B------:R-:W-:Y:S01]  /*c6d0*/  F2FP.F16.F32.PACK_AB R178, RZ, R178 ;  /* 0x000000b2ffb2723e */ /* 0x000fe200000000ff */
[----:B------:R-:W-:Y:S01]  /*c6e0*/  FMUL R186, R186, R217 ;  /* 0x000000d9baba7220 */ /* 0x000fe20000400000 */
[----:B------:R-:W-:Y:S01]  /*c6f0*/  F2FP.F16.F32.PACK_AB R179, RZ, R179 ;  /* 0x000000b3ffb3723e */ /* 0x000fe200000000ff */
[-C--:B------:R-:W-:Y:S01]  /*c700*/  FMUL R187, R187, R217.reuse ;  /* 0x000000d9bbbb7220 */ /* 0x080fe20000400000 */
        /* <DEDUP_REMOVED lines=327> */
[----:B------:R-:W-:Y:S01]  /*db80*/  F2FP.F16.F32.PACK_AB R110, RZ, R110 ;  /* 0x0000006eff6e723e */ /* 0x000fe200000000ff */
[----:B------:R-:W-:Y:S01]  /*db90*/  @P5 IMAD.MOV.U32 R7, RZ, RZ, R11 ;  /* 0x000000ffff075224 */ /* 0x000fe200078e000b */
[----:B------:R-:W-:-:S02]  /*dba0*/  F2FP.F16.F32.PACK_AB R111, RZ, R111 ;  /* 0x0000006fff6f723e */ /* 0x000fc400000000ff */
[----:B------:R-:W-:Y:S02]  /*dbb0*/  F2FP.F16.F32.PACK_AB R112, RZ, R112 ;  /* 0x00000070ff70723e */ /* 0x000fe400000000ff */
[----:B------:R0:W-:Y:S01]  /*dbc0*/  @P5 STG.E.U16 desc[UR36][R6.64+0x70], R148 ;  /* 0x0000709406005986 */ /* 0x0001e2000c101524 */
[----:B------:R-:W-:Y:S02]  /*dbd0*/  ISETP.GT.AND P5, PT, R3, RZ, P2 ;  /* 0x000000ff0300720c */ /* 0x000fe400017a4270 */
[----:B------:R-:W-:Y:S02]  /*dbe0*/  F2FP.F16.F32.PACK_AB R113, RZ, R113 ;  /* 0x00000071ff71723e */ /* 0x000fe400000000ff */
[----:B------:R-:W-:Y:S02]  /*dbf0*/  F2FP.F16.F32.PACK_AB R114, RZ, R114 ;  /* 0x00000072ff72723e */ /* 0x000fe400000000ff */
[----:B------:R-:W-:Y:S02]  /*dc00*/  F2FP.F16.F32.PACK_AB R115, RZ, R115 ;  /* 0x00000073ff73723e */ /* 0x000fe400000000ff */
[----:B------:R-:W-:-:S02]  /*dc10*/  F2FP.F16.F32.PACK_AB R116, RZ, R116 ;  /* 0x00000074ff74723e */ /* 0x000fc400000000ff */
[----:B------:R-:W-:Y:S01]  /*dc20*/  F2FP.F16.F32.PACK_AB R117, RZ, R117 ;  /* 0x00000075ff75723e */ /* 0x000fe200000000ff */
[----:B0-----:R-:W-:Y:S01]  /*dc30*/  @P4 IMAD.MOV.U32 R6, RZ, RZ, R10 ;  /* 0x000000ffff064224 */ /* 0x001fe200078e000a */
[----:B------:R-:W-:Y:S02]  /*dc40*/  @P4 MOV R7, R11 ;  /* 0x0000000b00074202 */ /* 0x000fe40000000f00 */
[----:B------:R-:W-:Y:S02]  /*dc50*/  F2FP.F16.F32.PACK_AB R118, RZ, R118 ;  /* 0x00000076ff76723e */ /* 0x000fe400000000ff */
[----:B------:R-:W-:Y:S01]  /*dc60*/  F2FP.F16.F32.PACK_AB R119, RZ, R119 ;  /* 0x00000077ff77723e */ /* 0x000fe200000000ff */
[----:B------:R0:W-:Y:S01]  /*dc70*/  @P4 STG.E.U16 desc[UR36][R6.64+0x72], R149 ;  /* 0x0000729506004986 */ /* 0x0001e2000c101524 */
[----:B------:R-:W-:Y:S01]  /*dc80*/  ISETP.GT.AND P4, PT, R3, RZ, P0 ;  /* 0x000000ff0300720c */ /* 0x000fe20000784270 */
[----:B0-----:R-:W-:Y:S02]  /*dc90*/  @P1 IMAD.MOV.U32 R6, RZ, RZ, R8 ;  /* 0x000000ffff061224 */ /* 0x001fe400078e0008 */
[----:B------:R-:W-:-:S05]  /*dca0*/  @P1 IMAD.MOV.U32 R7, RZ, RZ, R9 ;  /* 0x000000ffff071224 */ /* 0x000fca00078e0009 */
[----:B------:R0:W-:Y:S01]  /*dcb0*/  @P1 STG.E.U16 desc[UR36][R6.64+0x70], R150 ;  /* 0x0000709606001986 */ /* 0x0001e2000c101524 */
[----:B------:R-:W-:Y:S02]  /*dcc0*/  ISETP.GT.AND P1, PT, R3, 0x8, P2 ;  /* 0x000000080300780c */ /* 0x000fe40001724270 */
[----:B------:R-:W-:Y:S01]  /*dcd0*/  ISETP.GT.AND P2, PT, R4, 0x48, PT ;  /* 0x000000480400780c */ /* 0x000fe20003f44270 */
[----:B0-----:R-:W-:Y:S01]  /*dce0*/  @P3 IMAD.MOV.U32 R6, RZ, RZ, R8 ;  /* 0x000000ffff063224 */ /* 0x001fe200078e0008 */
[----:B------:R-:W-:-:S05]  /*dcf0*/  @P3 MOV R7, R9 ;  /* 0x0000000900073202 */ /* 0x000fca0000000f00 */
[----:B------:R0:W-:Y:S01]  /*dd00*/  @P3 STG.E.U16 desc[UR36][R6.64+0x72], R151 ;  /* 0x0000729706003986 */ /* 0x0001e2000c101524 */
[----:B------:R-:W-:Y:S02]  /*dd10*/  ISETP.GT.AND P3, PT, R3, 0x8, P0 ;  /* 0x000000080300780c */ /* 0x000fe40000764270 */
[----:B------:R-:W-:Y:S01]  /*dd20*/  ISETP.GT.AND P0, PT, R4, 0x49, PT ;  /* 0x000000490400780c */ /* 0x000fe20003f04270 */
[----:B0-----:R-:W-:Y:S02]  /*dd30*/  @P5 IMAD.MOV.U32 R6, RZ, RZ, R10 ;  /* 0x000000ffff065224 */ /* 0x001fe400078e000a */
[----:B------:R-:W-:-:S05]  /*dd40*/  @P5 IMAD.MOV.U32 R7, RZ, RZ, R11 ;  /* 0x000000ffff075224 */ /* 0x000fca00078e000b */
[----:B------:R0:W-:Y:S01]  /*dd50*/  @P5 STG.E.U16 desc[UR36][R6.64+0x80], R152 ;  /* 0x0000809806005986 */ /* 0x0001e2000c101524 */
[----:B------:R-:W-:Y:S01]  /*dd60*/  ISETP.GT.AND P5, PT, R3, RZ, P2 ;  /* 0x000000ff0300720c */ /* 0x000fe200017a4270 */
[----:B0-----:R-:W-:Y:S01]  /*dd70*/  @P4 IMAD.MOV.U32 R6, RZ, RZ, R10 ;  /* 0x000000ffff064224 */ /* 0x001fe200078e000a */
[----:B------:R-:W-:-:S05]  /*dd80*/  @P4 MOV R7, R11 ;  /* 0x0000000b00074202 */ /* 0x000fca0000000f00 */
        /* <DEDUP_REMOVED lines=231> */
[C---:B------:R-:W-:Y:S02]  /*ec00*/  ISETP.GT.AND P5, PT, R3.reuse, RZ, P2 ;  /* 0x000000ff0300720c */ /* 0x040fe400017a4270 */
[----:B------:R-:W-:Y:S01]  /*ec10*/  ISETP.GT.AND P2, PT, R3, 0x8, P2 ;  /* 0x000000080300780c */ /* 0x000fe20001744270 */
[----:B0-----:R-:W-:Y:S01]  /*ec20*/  @P4 IMAD.MOV.U32 R6, RZ, RZ, R10 ;  /* 0x000000ffff064224 */ /* 0x001fe200078e000a */
[----:B------:R-:W-:-:S05]  /*ec30*/  @P4 MOV R7, R11 ;  /* 0x0000000b00074202 */ /* 0x000fca0000000f00 */
[----:B------:R0:W-:Y:S01]  /*ec40*/  @P4 STG.E.U16 desc[UR36][R6.64+0x152], R205 ;  /* 0x000152cd06004986 */ /* 0x0001e2000c101524 */
[C---:B------:R-:W-:Y:S02]  /*ec50*/  ISETP.GT.AND P4, PT, R3.reuse, RZ, P0 ;  /* 0x000000ff0300720c */ /* 0x040fe40000784270 */
[----:B------:R-:W-:Y:S01]  /*ec60*/  ISETP.GT.AND P0, PT, R3, 0x8, P0 ;  /* 0x000000080300780c */ /* 0x000fe20000704270 */
[----:B0-----:R-:W-:Y:S02]  /*ec70*/  @P1 IMAD.MOV.U32 R6, RZ, RZ, R8 ;  /* 0x000000ffff061224 */ /* 0x001fe400078e0008 */
[----:B------:R-:W-:-:S05]  /*ec80*/  @P1 IMAD.MOV.U32 R7, RZ, RZ, R9 ;  /* 0x000000ffff071224 */ /* 0x000fca00078e0009 */
[----:B------:R0:W-:Y:S01]  /*ec90*/  @P1 STG.E.U16 desc[UR36][R6.64+0x150], R206 ;  /* 0x000150ce06001986 */ /* 0x0001e2000c101524 */
[----:B------:R-:W-:Y:S01]  /*eca0*/  ISETP.GT.AND P1, PT, R4, 0xb9, PT ;  /* 0x000000b90400780c */ /* 0x000fe20003f24270 */
[----:B0-----:R-:W-:Y:S01]  /*ecb0*/  @P3 IMAD.MOV.U32 R6, RZ, RZ, R8 ;  /* 0x000000ffff063224 */ /* 0x001fe200078e0008 */
[----:B------:R-:W-:-:S05]  /*ecc0*/  @P3 MOV R7, R9 ;  /* 0x0000000900073202 */ /* 0x000fca0000000f00 */
[----:B------:R0:W-:Y:S01]  /*ecd0*/  @P3 STG.E.U16 desc[UR36][R6.64+0x152], R207 ;  /* 0x000152cf06003986 */ /* 0x0001e2000c101524 */
        /* <DEDUP_REMOVED lines=396> */
[----:B------:R-:W-:Y:S01]  /*105a0*/  ISETP.GT.AND P3, PT, R3, RZ, P0 ;  /* 0x000000ff0300720c */ /* 0x000fe20000764270 */
[----:B0-----:R-:W-:Y:S02]  /*105b0*/  @P4 IMAD.MOV.U32 R6, RZ, RZ, R10 ;  /* 0x000000ffff064224 */ /* 0x001fe400078e000a */
[----:B------:R-:W-:-:S05]  /*105c0*/  @P4 IMAD.MOV.U32 R7, RZ, RZ, R11 ;  /* 0x000000ffff074224 */ /* 0x000fca00078e000b */
[----:B------:R0:W-:Y:S01]  /*105d0*/  @P4 STG.E.U16 desc[UR36][R6.64+0x2c0], R104 ;  /* 0x0002c06806004986 */ /* 0x0001e2000c101524 */
[----:B------:R-:W-:Y:S01]  /*105e0*/  ISETP.GT.AND P4, PT, R4, 0x168, PT ;  /* 0x000001680400780c */ /* 0x000fe20003f84270 */
[----:B0-----:R-:W-:Y:S01]  /*105f0*/  @P5 IMAD.MOV.U32 R6, RZ, RZ, R10 ;  /* 0x000000ffff065224 */ /* 0x001fe200078e000a */
[----:B------:R-:W-:-:S05]  /*10600*/  @P5 MOV R7, R11 ;  /* 0x0000000b00075202 */ /* 0x000fca0000000f00 */
[----:B------:R0:W-:Y:S01]  /*10610*/  @P5 STG.E.U16 desc[UR36][R6.64+0x2c2], R105 ;  /* 0x0002c26906005986 */ /* 0x0001e2000c101524 */
[C---:B------:R-:W-:Y:S02]  /*10620*/  ISETP.GT.AND P5, PT, R3.reuse, RZ, P4 ;  /* 0x000000ff0300720c */ /* 0x040fe400027a4270 */
[----:B------:R-:W-:Y:S01]  /*10630*/  ISETP.GT.AND P4, PT, R3, 0x8, P4 ;  /* 0x000000080300780c */ /* 0x000fe20002784270 */
[----:B0-----:R-:W-:Y:S02]  /*10640*/  @P1 IMAD.MOV.U32 R6, RZ, RZ, R8 ;  /* 0x000000ffff061224 */ /* 0x001fe400078e0008 */
[----:B------:R-:W-:-:S10]  /*10650*/  @P1 IMAD.MOV.U32 R7, RZ, RZ, R9 ;  /* 0x000000ffff071224 */ /* 0x000fd400078e0009 */
[----:B------:R-:W-:Y:S01]  /*10660*/  @P4 IMAD.MOV.U32 R5, RZ, RZ, R9 ;  /* 0x000000ffff054224 */ /* 0x000fe200078e0009 */
        /* <DEDUP_REMOVED lines=9> */
[----:B------:R-:W-:Y:S02]  /*10700*/  ISETP.GT.AND P5, PT, R3, 0x8, P0 ;  /* 0x000000080300780c */ /* 0x000fe400007a4270 */
[----:B------:R-:W-:Y:S01]  /*10710*/  ISETP.GT.AND P0, PT, R4, 0x171, PT ;  /* 0x000001710400780c */ /* 0x000fe20003f04270 */
[----:B0-----:R-:W-:Y:S01]  /*10720*/  @P3 IMAD.MOV.U32 R6, RZ, RZ, R10 ;  /* 0x000000ffff063224 */ /* 0x001fe200078e000a */
[----:B------:R-:W-:-:S05]  /*10730*/  @P3 MOV R7, R11 ;  /* 0x0000000b00073202 */ /* 0x000fca0000000f00 */
[----:B------:R-:W-:Y:S01]  /*10740*/  @P3 STG.E.U16 desc[UR36][R6.64+0x2d2], R109 ;  /* 0x0002d26d06003986 */ /* 0x000fe2000c101524 */
[----:B------:R-:W-:Y:S01]  /*10750*/  ISETP.GT.AND P3, PT, R4, 0x170, PT ;  /* 0x000001700400780c */ /* 0x000fe20003f64270 */
        /* <DEDUP_REMOVED lines=21> */
[----:B------:R0:W-:Y:S02]  /*108b0*/  @P3 STG.E.U16 desc[UR36][R4.64+0x2e0], R114 ;  /* 0x0002e07204003986 */ /* 0x0001e4000c101524 */
[----:B0-----:R-:W-:Y:S01]  /*108c0*/  @P0 IMAD.MOV.U32 R4, RZ, RZ, R8 ;  /* 0x000000ffff040224 */ /* 0x001fe200078e0008 */
[----:B------:R-:W-:-:S05]  /*108d0*/  @P0 MOV R5, R9 ;  /* 0x0000000900050202 */ /* 0x000fca0000000f00 */
[----:B------:R0:W-:Y:S02]  /*108e0*/  @P0 STG.E.U16 desc[UR36][R4.64+0x2e2], R115 ;  /* 0x0002e27304000986 */ /* 0x0001e4000c101524 */
[----:B0-----:R-:W-:Y:S02]  /*108f0*/  @P5 IMAD.MOV.U32 R4, RZ, RZ, R10 ;  /* 0x000000ffff045224 */ /* 0x001fe400078e000a */
[----:B------:R-:W-:-:S05]  /*10900*/  @P5 IMAD.MOV.U32 R5, RZ, RZ, R11 ;  /* 0x000000ffff055224 */ /* 0x000fca00078e000b */
[----:B------:R0:W-:Y:S04]  /*10910*/  @P5 STG.E.U16 desc[UR36][R4.64+0x2f0], R116 ;  /* 0x0002f07404005986 */ /* 0x0001e8000c101524 */
[----:B------:R1:W-:Y:S01]  /*10920*/  @P4 STG.E.U16 desc[UR36][R10.64+0x2f2], R117 ;  /* 0x0002f2750a004986 */ /* 0x0003e2000c101524 */
[----:B0-----:R-:W-:Y:S01]  /*10930*/  @P2 IMAD.MOV.U32 R4, RZ, RZ, R8 ;  /* 0x000000ffff042224 */ /* 0x001fe200078e0008 */
[----:B------:R-:W-:-:S05]  /*10940*/  @P2 MOV R5, R9 ;  /* 0x0000000900052202 */ /* 0x000fca0000000f00 */
[----:B------:R1:W-:Y:S04]  /*10950*/  @P2 STG.E.U16 desc[UR36][R4.64+0x2f0], R118 ;  /* 0x0002f07604002986 */ /* 0x0003e8000c101524 */
[----:B------:R1:W-:Y:S02]  /*10960*/  @P1 STG.E.U16 desc[UR36][R8.64+0x2f2], R119 ;  /* 0x0002f27708001986 */ /* 0x0003e4000c101524 */
.L_x_410:
[----:B------:R-:W-:Y:S05]  /*10970*/  BSYNC B0 ;  /* 0x0000000000007941 */ /* 0x000fea0003800000 */
.L_x_28:
[----:B------:R-:W-:Y:S01]  /*10980*/  ULDC UR4, c[0x0][0xc] ;  /* 0x0000030000047ab9 */ /* 0x000fe20000000800 */
[----:B------:R-:W-:Y:S01]  /*10990*/  ULDC UR5, c[0x0][0x10] ;  /* 0x0000040000057ab9 */ /* 0x000fe20000000800 */
[----:B------:R-:W0:Y:S01]  /*109a0*/  LDC R3, c[0x0][0x14] ;  /* 0x00000500ff037b82 */ /* 0x000e220000000800 */
[----:B------:R-:W-:Y:S01]  /*109b0*/  UIMAD.WIDE.U32 UR4, UR4, UR5, URZ ;  /* 0x00000005040472a5 */ /* 0x000fe2000f8e003f */
[----:B------:R-:W-:Y:S02]  /*109c0*/  IMAD.MOV.U32 R22, RZ, RZ, -0x1 ;  /* 0xffffffffff167424 */ /* 0x000fe400078e00ff */
[----:B------:R-:W-:-:S03]  /*109d0*/  IMAD.MOV.U32 R23, RZ, RZ, -0x1 ;  /* 0xffffffffff177424 */ /* 0x000fc600078e00ff */
[----:B0-----:R-:W-:-:S04]  /*109e0*/  IMAD.WIDE.U32 R16, R3, UR4, R16 ;  /* 0x0000000403107c25 */ /* 0x001fc8000f8e0010 */
[----:B------:R-:W-:Y:S01]  /*109f0*/  IMAD R3, R3, UR5, RZ ;  /* 0x0000000503037c24 */ /* 0x000fe2000f8e02ff */
[----:B------:R-:W-:Y:S02]  /*10a00*/  ULDC.64 UR4, c[0x0][0x650] ;  /* 0x0001940000047ab9 */ /* 0x000fe40000000a00 */
[----:B------:R-:W-:Y:S01]  /*10a10*/  ISETP.GE.U32.AND P0, PT, R16, UR4, PT ;  /* 0x0000000410007c0c */ /* 0x000fe2000bf06070 */
[--C-:B------:R-:W-:Y:S01]  /*10a20*/  IMAD.IADD R17, R17, 0x1, R3.reuse ;  /* 0x0000000111117824 */ /* 0x100fe200078e0203 */
[----:B------:R-:W-:-:S04]  /*10a30*/  PRMT R3, RZ, 0x7610, R3 ;  /* 0x00007610ff037816 */ /* 0x000fc80000000003 */
[----:B------:R-:W-:-:S13]  /*10a40*/  ISETP.GE.U32.AND.EX P0, PT, R17, UR5, PT, P0 ;  /* 0x0000000511007c0c */ /* 0x000fda000bf06100 */
[----:B------:R-:W-:Y:S05]  /*10a50*/  @P0 BRA `(.L_x_411) ;  /* 0x0000000400640947 */ /* 0x000fea0003800000 */
[----:B------:R-:W0:Y:S01]  /*10a60*/  S2R R12, SR_CTAID.X ;  /* 0x00000000000c7919 */ /* 0x000e220000002500 */
[----:B-12---:R-:W1:Y:S01]  /*10a70*/  LDC.64 R10, c[0x0][0x628] ;  /* 0x00018a00ff0a7b82 */ /* 0x006e620000000a00 */
[----:B------:R-:W-:Y:S01]  /*10a80*/  ULDC UR4, c[0x0][0x150] ;  /* 0x0000540000047ab9 */ /* 0x000fe20000000800 */
[----:B------:R-:W-:Y:S01]  /*10a90*/  MOV R8, R16 ;  /* 0x0000001000087202 */ /* 0x000fe20000000f00 */
[----:B------:R-:W2:Y:S01]  /*10aa0*/  S2R R22, SR_CTAID.Y ;  /* 0x0000000000167919 */ /* 0x000ea20000002600 */
[----:B------:R-:W-:-:S04]  /*10ab0*/  IMAD.MOV.U32 R9, RZ, RZ, R17 ;  /* 0x000000ffff097224 */ /* 0x000fc800078e0011 */
[----:B---34-:R-:W3:Y:S08]  /*10ac0*/  LDC R21, c[0x0][0x144] ;  /* 0x00005100ff157b82 */ /* 0x018ef00000000800 */
[----:B------:R-:W4:Y:S08]  /*10ad0*/  LDC R0, c[0x0][0x630] ;  /* 0x00018c00ff007b82 */ /* 0x000f300000000800 */
[----:B------:R-:W2:Y:S01]  /*10ae0*/  LDC.64 R14, c[0x0][0x620] ;  /* 0x00018800ff0e7b82 */ /* 0x000ea20000000a00 */
[----:B-1----:R-:W-:-:S04]  /*10af0*/  ISETP.NE.U32.AND P0, PT, R10, RZ, PT ;  /* 0x000000ff0a00720c */ /* 0x002fc80003f05070 */
[----:B------:R-:W-:Y:S02]  /*10b00*/  ISETP.NE.AND.EX P0, PT, R11, RZ, PT, P0 ;  /* 0x000000ff0b00720c */ /* 0x000fe40003f05300 */
[----:B0-----:R-:W-:-:S05]  /*10b10*/  I2FP.F32.U32 R3, R12 ;  /* 0x0000000c00037245 */ /* 0x001fca0000201000 */
[----:B------:R-:W-:-:S04]  /*10b20*/  FMUL R3, R3, UR4 ;  /* 0x0000000403037c20 */ /* 0x000fc80008400000 */
[----:B------:R0:W1:Y:S02]  /*10b30*/  F2I.U32.TRUNC.NTZ R20, R3 ;  /* 0x0000000300147305 */ /* 0x000064000020f000 */
[----:B---34-:R-:W-:Y:S05]  /*10b40*/  @!P0 BRA `(.L_x_412) ;  /* 0x0000000000288947 */ /* 0x018fea0003800000 */
[----:B0-----:R-:W0:Y:S02]  /*10b50*/  LDC R3, c[0x0][0x634] ;  /* 0x00018d00ff037b82 */ /* 0x001e240000000800 */
[----:B0-----:R-:W-:-:S05]  /*10b60*/  IADD3 R3, P0, R16, R3, RZ ;  /* 0x0000000310037210 */ /* 0x001fca0007f1e0ff */
[----:B------:R-:W-:-:S04]  /*10b70*/  IMAD.X R13, RZ, RZ, R17, P0 ;  /* 0x000000ffff0d7224 */ /* 0x000fc800000e0611 */
[----:B------:R-:W-:-:S04]  /*10b80*/  IMAD.WIDE.U32 R4, R13, R10, RZ ;  /* 0x0000000a0d047225 */ /* 0x000fc800078e00ff */
[----:B------:R-:W-:-:S04]  /*10b90*/  IMAD.WIDE.U32 R6, P0, R3, R11, R4 ;  /* 0x0000000b03067225 */ /* 0x000fc80007800004 */
[----:B------:R-:W-:Y:S01]  /*10ba0*/  IMAD.WIDE.U32 R4, R3, R10, RZ ;  /* 0x0000000a03047225 */ /* 0x000fe200078e00ff */
[----:B------:R-:W-:-:S03]  /*10bb0*/  MOV R8, R7 ;  /* 0x0000000700087202 */ /* 0x000fc60000000f00 */
[----:B------:R-:W-:Y:S01]  /*10bc0*/  IMAD.X R9, RZ, RZ, RZ, P0 ;  /* 0x000000ffff097224 */ /* 0x000fe200000e06ff */
[----:B------:R-:W-:-:S05]  /*10bd0*/  IADD3 RZ, P0, R5, R6, RZ ;  /* 0x0000000605ff7210 */ /* 0x000fca0007f1e0ff */
[----:B------:R-:W-:-:S08]  /*10be0*/  IMAD.WIDE.U32.X R8, R13, R11, R8, P0 ;  /* 0x0000000b0d087225 */ /* 0x000fd000000e0408 */
.L_x_412:
[----:B------:R-:W3:Y:S01]  /*10bf0*/  LDC.64 R26, c[0x0][0x640] ;  /* 0x00019000ff1a7b82 */ /* 0x000ee20000000a00 */
[-CC-:B------:R-:W-:Y:S01]  /*10c00*/  SHF.R.U64 R23, R8, R0.reuse, R9.reuse ;  /* 0x0000000008177219 */ /* 0x180fe20000001209 */
[----:B-1----:R-:W-:Y:S01]  /*10c10*/  IMAD.MOV R20, RZ, RZ, -R20 ;  /* 0x000000ffff147224 */ /* 0x002fe200078e0a14 */
[----:B------:R-:W-:Y:S01]  /*10c20*/  SHF.R.U32.HI R0, RZ, R0, R9 ;  /* 0x00000000ff007219 */ /* 0x000fe20000011609 */
[----:B------:R-:W-:Y:S01]  /*10c30*/  ULDC UR4, c[0x0][0x154] ;  /* 0x0000550000047ab9 */ /* 0x000fe20000000800 */
[----:B0-----:R-:W-:Y:S01]  /*10c40*/  IADD3 R3, P0, RZ, -R23, RZ ;  /* 0x80000017ff037210 */ /* 0x001fe20007f1e0ff */
[----:B------:R-:W-:Y:S02]  /*10c50*/  IMAD R21, R21, R20, R12 ;  /* 0x0000001415157224 */ /* 0x000fe400078e020c */
[----:B------:R-:W0:Y:S01]  /*10c60*/  LDC R6, c[0x0][0x618] ;  /* 0x00018600ff067b82 */ /* 0x000e220000000800 */
[----:B------:R-:W-:Y:S02]  /*10c70*/  IMAD.MOV.U32 R7, RZ, RZ, 0x1 ;  /* 0x00000001ff077424 */ /* 0x000fe400078e00ff */
[----:B------:R-:W-:-:S04]  /*10c80*/  IMAD.X R5, RZ, RZ, ~R0, P0 ;  /* 0x000000ffff057224 */ /* 0x000fc800000e0e00 */
[-C--:B--2---:R-:W-:Y:S01]  /*10c90*/  IMAD R0, R5, R14.reuse, RZ ;  /* 0x0000000e05007224 */ /* 0x084fe200078e02ff */
[----:B------:R-:W1:Y:S01]  /*10ca0*/  LDC R8, c[0x0][0x608] ;  /* 0x00018200ff087b82 */ /* 0x000e620000000800 */
[----:B------:R-:W-:-:S04]  /*10cb0*/  IMAD.WIDE.U32 R4, R3, R14, R16 ;  /* 0x0000000e03047225 */ /* 0x000fc800078e0010 */
[----:B------:R-:W-:Y:S01]  /*10cc0*/  IMAD R3, R3, R15, R0 ;  /* 0x0000000f03037224 */ /* 0x000fe200078e0200 */
[----:B------:R-:W-:Y:S02]  /*10cd0*/  I2FP.F32.U32 R0, R22 ;  /* 0x0000001600007245 */ /* 0x000fe40000201000 */
[----:B------:R-:W2:Y:S01]  /*10ce0*/  LDC R24, c[0x0][0x658] ;  /* 0x00019600ff187b82 */ /* 0x000ea20000000800 */
[----:B------:R-:W-:Y:S01]  /*10cf0*/  IMAD.IADD R3, R5, 0x1, R3 ;  /* 0x0000000105037824 */ /* 0x000fe200078e0203 */
[----:B---3--:R-:W-:Y:S01]  /*10d00*/  ISETP.NE.U32.AND P0, PT, R26, RZ, PT ;  /* 0x000000ff1a00720c */ /* 0x008fe20003f05070 */
[----:B------:R-:W-:Y:S01]  /*10d10*/  FMUL R0, R0, UR4 ;  /* 0x0000000400007c20 */ /* 0x000fe20008400000 */
[----:B------:R-:W-:Y:S02]  /*10d20*/  MOV R5, 0xffffffff ;  /* 0xffffffff00057802 */ /* 0x000fe40000000f00 */
[----:B------:R-:W-:Y:S01]  /*10d30*/  ISETP.NE.AND.EX P0, PT, R27, RZ, PT, P0 ;  /* 0x000000ff1b00720c */ /* 0x000fe20003f05300 */
[----:B------:R3:W4:Y:S01]  /*10d40*/  F2I.U32.TRUNC.NTZ R13, R0 ;  /* 0x00000000000d7305 */ /* 0x000722000020f000 */
[----:B------:R-:W3:Y:S01]  /*10d50*/  LDC R15, c[0x0][0x148] ;  /* 0x00005200ff0f7b82 */ /* 0x000ee20000000800 */
[----:B0-----:R-:W-:-:S02]  /*10d60*/  SHF.R.U64 R12, R4, R6, R3 ;  /* 0x00000006040c7219 */ /* 0x001fc40000001203 */
[----:B------:R-:W-:-:S05]  /*10d70*/  SHF.R.U32.HI R3, RZ, R6, R3 ;  /* 0x00000006ff037219 */ /* 0x000fca0000011603 */
[----:B------:R-:W0:Y:S01]  /*10d80*/  LDC R20, c[0x0][0x600] ;  /* 0x00018000ff147b82 */ /* 0x000e220000000800 */
[-CC-:B-1----:R-:W-:Y:S02]  /*10d90*/  SHF.R.U64 R10, R12, R8.reuse, R3.reuse ;  /* 0x000000080c0a7219 */ /* 0x182fe40000001203 */
[----:B------:R-:W-:-:S05]  /*10da0*/  SHF.R.U32.HI R3, RZ, R8, R3 ;  /* 0x00000008ff037219 */ /* 0x000fca0000011603 */
[----:B------:R-:W1:Y:S01]  /*10db0*/  LDC R28, c[0x0][0x648] ;  /* 0x00019200ff1c7b82 */ /* 0x000e620000000800 */
[-C--:B--2---:R-:W-:Y:S02]  /*10dc0*/  SHF.L.U32 R4, R5, R24.reuse, RZ ;  /* 0x0000001805047219 */ /* 0x084fe400000006ff */
[-CC-:B------:R-:W-:Y:S02]  /*10dd0*/  SHF.R.U64 R14, R10, R24.reuse, R3.reuse ;  /* 0x000000180a0e7219 */ /* 0x180fe40000001203 */
[----:B------:R-:W-:Y:S02]  /*10de0*/  SHF.R.U32.HI R5, RZ, R24, R3 ;  /* 0x00000018ff057219 */ /* 0x000fe40000011603 */
[----:B------:R-:W-:Y:S01]  /*10df0*/  LOP3.LUT R25, RZ, R4, RZ, 0x33, !PT ;  /* 0x00000004ff197212 */ /* 0x000fe200078e33ff */
[----:B------:R-:W2:Y:S01]  /*10e00*/  LDC R29, c[0x0][0x638] ;  /* 0x00018e00ff1d7b82 */ /* 0x000ea20000000800 */
[----:B------:R-:W-:Y:S01]  /*10e10*/  SHF.L.U32 R24, R7, R24, RZ ;  /* 0x0000001807187219 */ /* 0x000fe200000006ff */
[----:B------:R-:W-:-:S06]  /*10e20*/  IMAD.MOV.U32 R4, RZ, RZ, R14 ;  /* 0x000000ffff047224 */ /* 0x000fcc00078e000e */
[----:B------:R-:W0:Y:S01]  /*10e30*/  LDC R30, c[0x0][0x610] ;  /* 0x00018400ff1e7b82 */ /* 0x000e220000000800 */
[----:B----4-:R-:W-:Y:S05]  /*10e40*/  @!P0 BRA `(.L_x_413) ;  /* 0x0000000000288947 */ /* 0x010fea0003800000 */
[----:B------:R-:W4:Y:S02]  /*10e50*/  LDC R3, c[0x0][0x64c] ;  /* 0x00019300ff037b82 */ /* 0x000f240000000800 */
[----:B----4-:R-:W-:-:S05]  /*10e60*/  IADD3 R3, P0, R14, R3, RZ ;  /* 0x000000030e037210 */ /* 0x010fca0007f1e0ff */
[----:B------:R-:W-:-:S04]  /*10e70*/  IMAD.X R11, RZ, RZ, R5, P0 ;  /* 0x000000ffff0b7224 */ /* 0x000fc800000e0605 */
[----:B------:R-:W-:-:S04]  /*10e80*/  IMAD.WIDE.U32 R4, R11, R26, RZ ;  /* 0x0000001a0b047225 */ /* 0x000fc800078e00ff */
[----:B------:R-:W-:-:S04]  /*10e90*/  IMAD.WIDE.U32 R6, P0, R3, R27, R4 ;  /* 0x0000001b03067225 */ /* 0x000fc80007800004 */
[----:B------:R-:W-:Y:S01]  /*10ea0*/  IMAD.WIDE.U32 R4, R3, R26, RZ ;  /* 0x0000001a03047225 */ /* 0x000fe200078e00ff */
[----:B------:R-:W-:-:S03]  /*10eb0*/  IADD3.X R9, RZ, RZ, RZ, P0, !PT ;  /* 0x000000ffff097210 */ /* 0x000fc600007fe4ff */
[----:B------:R-:W-:Y:S01]  /*10ec0*/  IMAD.MOV.U32 R8, RZ, RZ, R7 ;  /* 0x000000ffff087224 */ /* 0x000fe200078e0007 */
[----:B------:R-:W-:-:S05]  /*10ed0*/  IADD3 RZ, P0, R5, R6, RZ ;  /* 0x0000000605ff7210 */ /* 0x000fca0007f1e0ff */
[----:B------:R-:W-:-:S08]  /*10ee0*/  IMAD.WIDE.U32.X R4, R11, R27, R8, P0 ;  /* 0x0000001b0b047225 */ /* 0x000fd000000e0408 */
.L_x_413:
[----:B------:R-:W-:Y:S01]  /*10ef0*/  ISETP.NE.AND P0, PT, R2, 0x1, PT ;  /* 0x000000010200780c */ /* 0x000fe20003f05270 */
[----:B0-----:R-:W-:Y:S01]  /*10f00*/  VIADD R7, R20, 0xffffffff ;  /* 0xffffffff14077836 */ /* 0x001fe20000000000 */
[----:B-1-3--:R-:W-:Y:S01]  /*10f10*/  SHF.R.U64 R0, R4, R28, R5 ;  /* 0x0000001c04007219 */ /* 0x00afe20000001205 */
[----:B------:R-:W-:Y:S01]  /*10f20*/  IMAD.MOV R13, RZ, RZ, -R13 ;  /* 0x000000ffff0d7224 */ /* 0x000fe200078e0a0d */
[----:B------:R-:W-:Y:S01]  /*10f30*/  LOP3.LUT R5, R10, R25, RZ, 0xc0, !PT ;  /* 0x000000190a057212 */ /* 0x000fe200078ec0ff */
[----:B------:R-:W-:Y:S01]  /*10f40*/  IMAD.MOV.U32 R4, RZ, RZ, 0x1 ;  /* 0x00000001ff047424 */ /* 0x000fe200078e00ff */
[----:B------:R-:W-:Y:S02]  /*10f50*/  IADD3 R3, -R0, RZ, RZ ;  /* 0x000000ff00037210 */ /* 0x000fe40007ffe1ff */
[----:B------:R-:W-:Y:S01]  /*10f60*/  LOP3.LUT R12, R12, R7, RZ, 0xc0, !PT ;  /* 0x000000070c0c7212 */ /* 0x000fe200078ec0ff */
[----:B------:R-:W-:Y:S02]  /*10f70*/  IMAD R0, R24, R0, R5 ;  /* 0x0000000018007224 */ /* 0x000fe400078e0205 */
[----:B--2---:R-:W-:-:S02]  /*10f80*/  IMAD R3, R3, R29, R14 ;  /* 0x0000001d03037224 */ /* 0x004fc400078e020e */
[----:B------:R-:W-:Y:S02]  /*10f90*/  @P0 IMAD R21, R15, R13, R22 ;  /* 0x0000000d0f150224 */ /* 0x000fe400078e0216 */
[----:B------:R-:W-:Y:S01]  /*10fa0*/  IMAD R5, R3, R20, R12 ;  /* 0x0000001403057224 */ /* 0x000fe200078e020c */
[----:B------:R-:W-:Y:S01]  /*10fb0*/  PRMT R3, R4, 0x7610, R3 ;  /* 0x0000761004037816 */ /* 0x000fe20000000003 */
[----:B------:R-:W-:-:S05]  /*10fc0*/  IMAD R0, R0, R30, R21 ;  /* 0x0000001e00007224 */ /* 0x000fca00078e0215 */
[----:B------:R-:W-:Y:S02]  /*10fd0*/  SEL R22, R5, R0, !P0 ;  /* 0x0000000005167207 */ /* 0x000fe40004000000 */
[----:B------:R-:W-:-:S07]  /*10fe0*/  SEL R0, R0, R5, !P0 ;  /* 0x0000000500007207 */ /* 0x000fce0004000000 */
.L_x_411:
[----:B------:R0:W-:Y:S01]  /*10ff0*/  STL [R1], R0 ;  /* 0x0000000001007387 */ /* 0x0001e20000100800 */
[----:B------:R-:W-:-:S13]  /*11000*/  LOP3.LUT P0, RZ, R3, 0xff, RZ, 0xc0, !PT ;  /* 0x000000ff03ff7812 */ /* 0x000fda000780c0ff */
[----:B0-----:R-:W-:Y:S05]  /*11010*/  @P0 BRA `(.L_x_414) ;  /* 0xfffffefc00e40947 */ /* 0x001fea000383ffff */
[----:B------:R-:W-:Y:S05]  /*11020*/  EXIT ;  /* 0x000000000000794d */ /* 0x000fea0003800000 */
.L_x_3:
[----:B0-----:R-:W-:Y:S01]  /*11030*/  ULDC.64 UR4, c[0x0][0x650] ;  /* 0x0001940000047ab9 */ /* 0x001fe20000000a00 */
[----:B------:R-:W-:Y:S01]  /*11040*/  PRMT R6, RZ, 0x7610, R6 ;  /* 0x00007610ff067816 */ /* 0x000fe20000000006 */
[----:B------:R-:W-:Y:S01]  /*11050*/  IMAD.MOV.U32 R7, RZ, RZ, -0x1 ;  /* 0xffffffffff077424 */ /* 0x000fe200078e00ff */
[----:B------:R-:W-:Y:S01]  /*11060*/  ISETP.GE.U32.AND P0, PT, R16, UR4, PT ;  /* 0x0000000410007c0c */ /* 0x000fe2000bf06070 */
[----:B------:R-:W-:Y:S01]  /*11070*/  IMAD.MOV.U32 R9, RZ, RZ, -0x1 ;  /* 0xffffffffff097424 */ /* 0x000fe200078e00ff */
[----:B------:R-:W-:Y:S02]  /*11080*/  MOV R8, 0xffffffff ;  /* 0xffffffff00087802 */ /* 0x000fe40000000f00 */
[----:B------:R-:W-:-:S13]  /*11090*/  ISETP.GE.U32.AND.EX P0, PT, R17, UR5, PT, P0 ;  /* 0x0000000511007c0c */ /* 0x000fda000bf06100 */
[----:B------:R-:W-:Y:S05]  /*110a0*/  @P0 BRA `(.L_x_415) ;  /* 0x00000004005c0947 */ /* 0x000fea0003800000 */
[----:B------:R-:W0:Y:S01]  /*110b0*/  LDC.64 R12, c[0x0][0x628] ;  /* 0x00018a00ff0c7b82 */ /* 0x000e220000000a00 */
[----:B------:R-:W-:Y:S02]  /*110c0*/  IMAD.MOV.U32 R10, RZ, RZ, R16 ;  /* 0x000000ffff0a7224 */ /* 0x000fe400078e0010 */
[----:B------:R-:W-:-:S05]  /*110d0*/  IMAD.MOV.U32 R11, RZ, RZ, R17 ;  /* 0x000000ffff0b7224 */ /* 0x000fca00078e0011 */
        /* <DEDUP_REMOVED lines=15> */
.L_x_416:
[--C-:B------:R-:W-:Y:S01]  /*111d0*/  SHF.R.U64 R12, R10, R14, R11.reuse ;  /* 0x0000000e0a0c7219 */ /* 0x100fe2000000120b */
[----:B------:R-:W0:Y:S01]  /*111e0*/  LDC R22, c[0x0][0x618] ;  /* 0x00018600ff167b82 */ /* 0x000e220000000800 */
[----:B------:R-:W-:Y:S01]  /*111f0*/  I2FP.F32.U32 R6, R4 ;  /* 0x0000000400067245 */ /* 0x000fe20000201000 */
[----:B------:R-:W-:Y:S01]  /*11200*/  ULDC UR4, c[0x0][0x150] ;  /* 0x0000540000047ab9 */ /* 0x000fe20000000800 */
[----:B------:R-:W-:Y:S02]  /*11210*/  SHF.R.U32.HI R5, RZ, R14, R11 ;  /* 0x0000000eff057219 */ /* 0x000fe4000001160b */
[----:B------:R-:W-:Y:S01]  /*11220*/  IADD3 R9, P0, RZ, -R12, RZ ;  /* 0x8000000cff097210 */ /* 0x000fe20007f1e0ff */
[----:B------:R-:W-:Y:S01]  /*11230*/  FMUL R11, R6, UR4 ;  /* 0x00000004060b7c20 */ /* 0x000fe20008400000 */
[----:B------:R-:W-:Y:S01]  /*11240*/  ULDC UR4, c[0x0][0x154] ;  /* 0x0000550000047ab9 */ /* 0x000fe20000000800 */
[----:B------:R-:W1:Y:S02]  /*11250*/  LDC.64 R24, c[0x0][0x640] ;  /* 0x00019000ff187b82 */ /* 0x000e640000000a00 */
[----:B------:R-:W-:-:S02]  /*11260*/  IMAD.X R5, RZ, RZ, ~R5, P0 ;  /* 0x000000ffff057224 */ /* 0x000fc400000e0e05 */
[----:B------:R-:W2:Y:S01]  /*11270*/  F2I.U32.TRUNC.NTZ R11, R11 ;  /* 0x0000000b000b7305 */ /* 0x000ea2000020f000 */
[----:B------:R-:W-:-:S03]  /*11280*/  IMAD.WIDE.U32 R6, R9, R20, R16 ;  /* 0x0000001409067225 */ /* 0x000fc600078e0010 */
[----:B------:R-:W3:Y:S01]  /*11290*/  LDC R13, c[0x0][0x144] ;  /* 0x00005100ff0d7b82 */ /* 0x000ee20000000800 */
[----:B------:R-:W-:-:S04]  /*112a0*/  IMAD R8, R5, R20, RZ ;  /* 0x0000001405087224 */ /* 0x000fc800078e02ff */
[----:B------:R-:W-:Y:S02]  /*112b0*/  IMAD R5, R9, R21, R8 ;  /* 0x0000001509057224 */ /* 0x000fe400078e0208 */
[----:B------:R-:W-:Y:S01]  /*112c0*/  IMAD.MOV.U32 R8, RZ, RZ, -0x1 ;  /* 0xffffffffff087424 */ /* 0x000fe200078e00ff */
[----:B------:R-:W4:Y:S01]  /*112d0*/  LDC R14, c[0x0][0x608] ;  /* 0x00018200ff0e7b82 */ /* 0x000f220000000800 */
[----:B------:R-:W-:Y:S01]  /*112e0*/  IMAD.IADD R5, R7, 0x1, R5 ;  /* 0x0000000107057824 */ /* 0x000fe200078e0205 */
[----:B------:R-:W-:-:S04]  /*112f0*/  I2FP.F32.U32 R7, R3 ;  /* 0x0000000300077245 */ /* 0x000fc80000201000 */
[-CC-:B0-----:R-:W-:Y:S01]  /*11300*/  SHF.R.U64 R10, R6, R22.reuse, R5.reuse ;  /* 0x00000016060a7219 */ /* 0x181fe20000001205 */
[----:B------:R-:W-:Y:S01]  /*11310*/  FMUL R7, R7, UR4 ;  /* 0x0000000407077c20 */ /* 0x000fe20008400000 */
[----:B------:R-:W0:Y:S01]  /*11320*/  LDC R9, c[0x0][0x658] ;  /* 0x00019600ff097b82 */ /* 0x000e220000000800 */
[----:B--2---:R-:W-:Y:S02]  /*11330*/  IADD3 R6, -R11, RZ, RZ ;  /* 0x000000ff0b067210 */ /* 0x004fe40007ffe1ff */
[----:B-1----:R-:W-:Y:S02]  /*11340*/  ISETP.NE.U32.AND P0, PT, R24, RZ, PT ;  /* 0x000000ff1800720c */ /* 0x002fe40003f05070 */
[----:B------:R-:W-:Y:S02]  /*11350*/  SHF.R.U32.HI R5, RZ, R22, R5 ;  /* 0x00000016ff057219 */ /* 0x000fe40000011605 */
[----:B------:R-:W-:Y:S01]  /*11360*/  ISETP.NE.AND.EX P0, PT, R25, RZ, PT, P0 ;  /* 0x000000ff1900720c */ /* 0x000fe20003f05300 */
[----:B------:R-:W1:Y:S01]  /*11370*/  LDC R20, c[0x0][0x148] ;  /* 0x00005200ff147b82 */ /* 0x000e620000000800 */
[----:B---3--:R-:W-:-:S02]  /*11380*/  IMAD R23, R13, R6, R4 ;  /* 0x000000060d177224 */ /* 0x008fc400078e0204 */
[----:B------:R-:W-:-:S05]  /*11390*/  IMAD.MOV.U32 R6, RZ, RZ, 0x1 ;  /* 0x00000001ff067424 */ /* 0x000fca00078e00ff */
[----:B------:R-:W2:Y:S01]  /*113a0*/  LDC R21, c[0x0][0x600] ;  /* 0x00018000ff157b82 */ /* 0x000ea20000000800 */
[-CC-:B----4-:R-:W-:Y:S02]  /*113b0*/  SHF.R.U64 R13, R10, R14.reuse, R5.reuse ;  /* 0x0000000e0a0d7219 */ /* 0x190fe40000001205 */
[----:B------:R-:W-:Y:S02]  /*113c0*/  SHF.R.U32.HI R4, RZ, R14, R5 ;  /* 0x0000000eff047219 */ /* 0x000fe40000011605 */
[----:B------:R3:W4:Y:S03]  /*113d0*/  F2I.U32.TRUNC.NTZ R14, R7 ;  /* 0x00000007000e7305 */ /* 0x000726000020f000 */
[----:B------:R-:W1:Y:S01]  /*113e0*/  LDC R26, c[0x0][0x648] ;  /* 0x00019200ff1a7b82 */ /* 0x000e620000000800 */
[-C--:B0-----:R-:W-:Y:S02]  /*113f0*/  SHF.R.U64 R15, R13, R9.reuse, R4 ;  /* 0x000000090d0f7219 */ /* 0x081fe40000001204 */
[----:B------:R-:W-:-:S02]  /*11400*/  SHF.L.U32 R8, R8, R9, RZ ;  /* 0x0000000908087219 */ /* 0x000fc400000006ff */
[-C--:B------:R-:W-:Y:S01]  /*11410*/  SHF.R.U32.HI R5, RZ, R9.reuse, R4 ;  /* 0x00000009ff057219 */ /* 0x080fe20000011604 */
[----:B------:R-:W-:Y:S01]  /*11420*/  IMAD.MOV.U32 R4, RZ, RZ, R15 ;  /* 0x000000ffff047224 */ /* 0x000fe200078e000f */
[----:B------:R-:W-:Y:S01]  /*11430*/  SHF.L.U32 R22, R6, R9, RZ ;  /* 0x0000000906167219 */ /* 0x000fe200000006ff */
[----:B------:R-:W0:Y:S01]  /*11440*/  LDC R27, c[0x0][0x638] ;  /* 0x00018e00ff1b7b82 */ /* 0x000e220000000800 */
[----:B------:R-:W-:-:S07]  /*11450*/  LOP3.LUT R28, RZ, R8, RZ, 0x33, !PT ;  /* 0x00000008ff1c7212 */ /* 0x000fce00078e33ff */
        /* <DEDUP_REMOVED lines=12> */
.L_x_417:
[----:B------:R-:W-:Y:S01]  /*11520*/  ISETP.NE.AND P0, PT, R2, 0x1, PT ;  /* 0x000000010200780c */ /* 0x000fe20003f05270 */
[----:B------:R-:W-:Y:S01]  /*11530*/  IMAD.MOV R14, RZ, RZ, -R14 ;  /* 0x000000ffff0e7224 */ /* 0x000fe200078e0a0e */
[----:B-1----:R-:W-:Y:S01]  /*11540*/  SHF.R.U64 R5, R4, R26, R5 ;  /* 0x0000001a04057219 */ /* 0x002fe20000001205 */
[----:B------:R-:W-:Y:S01]  /*11550*/  IMAD.MOV.U32 R8, RZ, RZ, R12 ;  /* 0x000000ffff087224 */ /* 0x000fe200078e000c */
[----:B------:R-:W-:Y:S02]  /*11560*/  LOP3.LUT R4, R13, R28, RZ, 0xc0, !PT ;  /* 0x0000001c0d047212 */ /* 0x000fe400078ec0ff */
[----:B--2---:R-:W-:Y:S01]  /*11570*/  IADD3 R7, R21, -0x1, RZ ;  /* 0xffffffff15077810 */ /* 0x004fe20007ffe0ff */
[----:B------:R-:W-:Y:S02]  /*11580*/  IMAD.MOV R6, RZ, RZ, -R5 ;  /* 0x000000ffff067224 */ /* 0x000fe400078e0a05 */
[----:B------:R-:W-:Y:S01]  /*11590*/  IMAD R4, R22, R5, R4 ;  /* 0x0000000516047224 */ /* 0x000fe200078e0204 */
[----:B------:R-:W-:-:S03]  /*115a0*/  LOP3.LUT R10, R10, R7, RZ, 0xc0, !PT ;  /* 0x000000070a0a7212 */ /* 0x000fc600078ec0ff */
[----:B------:R-:W-:Y:S02]  /*115b0*/  @P0 IMAD R23, R20, R14, R3 ;  /* 0x0000000e14170224 */ /* 0x000fe400078e0203 */
[----:B0-----:R-:W-:Y:S02]  /*115c0*/  IMAD R3, R6, R27, R15 ;  /* 0x0000001b06037224 */ /* 0x001fe400078e020f */
[----:B------:R-:W-:Y:S02]  /*115d0*/  IMAD R7, R4, R29, R23 ;  /* 0x0000001d04077224 */ /* 0x000fe400078e0217 */
[----:B------:R-:W-:Y:S02]  /*115e0*/  IMAD R4, R3, R21, R10 ;  /* 0x0000001503047224 */ /* 0x000fe400078e020a */
[----:B------:R-:W-:-:S03]  /*115f0*/  IMAD.MOV.U32 R6, RZ, RZ, 0x1 ;  /* 0x00000001ff067424 */ /* 0x000fc600078e00ff */
[----:B------:R-:W-:Y:S02]  /*11600*/  SEL R9, R4, R7, !P0 ;  /* 0x0000000704097207 */ /* 0x000fe40004000000 */
[----:B------:R-:W-:-:S07]  /*11610*/  SEL R7, R7, R4, !P0 ;  /* 0x0000000407077207 */ /* 0x000fce0004000000 */
.L_x_415:
[----:B------:R-:W-:-:S08]  /*11620*/  NOP ;  /* 0x0000000000007918 */ /* 0x000fd00000000000 */
[----:B------:R-:W0:-:S00]  /*11630*/  USETMAXREG.DEALLOC.CTAPOOL 0x28 ;  /* 0x00000028000079c8 */ /* 0x000e0000080e0500 */
[----:B0-----:R-:W-:-:S13]  /*11640*/  ISETP.NE.AND P0, PT, R0, RZ, PT ;  /* 0x000000ff0000720c */ /* 0x001fda0003f05270 */
[----:B------:R-:W-:Y:S05]  /*11650*/  @P0 EXIT ;  /* 0x000000000000094d */ /* 0x000fea0003800000 */
[----:B------:R-:W-:Y:S01]  /*11660*/  LOP3.LUT P0, RZ, R6, 0xff, RZ, 0xc0, !PT ;  /* 0x000000ff06ff7812 */ /* 0x000fe2000780c0ff */
[----:B------:R-:W-:Y:S01]  /*11670*/  IMAD.MOV.U32 R12, RZ, RZ, RZ ;  /* 0x000000ffff0c7224 */ /* 0x000fe200078e00ff */
[----:B------:R-:W-:-:S11]  /*11680*/  MOV R0, 0x1 ;  /* 0x0000000100007802 */ /* 0x000fd60000000f00 */
[----:B------:R-:W-:Y:S05]  /*11690*/  @!P0 BRA `(.L_x_418) ;  /* 0x0000000c00388947 */ /* 0x000fea0003800000 */
[----:B------:R-:W0:Y:S01]  /*116a0*/  LDC R0, c[0x0][0x28c] ;  /* 0x0000a300ff007b82 */ /* 0x000e220000000800 */
[----:B------:R-:W-:Y:S01]  /*116b0*/  ULDC UR5, c[0x0][0x600] ;  /* 0x0001800000057ab9 */ /* 0x000fe20000000800 */
[----:B------:R-:W-:Y:S01]  /*116c0*/  ULDC UR4, c[0x0][0xc] ;  /* 0x0000030000047ab9 */ /* 0x000fe20000000800 */
[----:B------:R-:W-:Y:S01]  /*116d0*/  UIADD3 UR16, UR5, -0x1, URZ ;  /* 0xffffffff05107890 */ /* 0x000fe2000fffe03f */
[C---:B------:R-:W-:Y:S01]  /*116e0*/  LOP3.LUT P2, RZ, R18.reuse, 0x7f, RZ, 0xc0, !PT ;  /* 0x0000007f12ff7812 */ /* 0x040fe2000784c0ff */
[----:B------:R-:W-:Y:S01]  /*116f0*/  ULDC UR6, c[0x0][0x658] ;  /* 0x0001960000067ab9 */ /* 0x000fe20000000800 */
[----:B------:R-:W-:Y:S01]  /*11700*/  ULDC UR5, c[0x0][0x10] ;  /* 0x0000040000057ab9 */ /* 0x000fe20000000800 */
[----:B------:R-:W-:Y:S01]  /*11710*/  UMOV UR7, 0xffffffff ;  /* 0xffffffff00077882 */ /* 0x000fe20000000000 */
[----:B------:R-:W-:Y:S01]  /*11720*/  UMOV UR8, 0x1 ;  /* 0x0000000100087882 */ /* 0x000fe20000000000 */
[----:B------:R-:W-:Y:S01]  /*11730*/  UIMAD.WIDE.U32 UR4, UR4, UR5, URZ ;  /* 0x00000005040472a5 */ /* 0x000fe2000f8e003f */
[----:B------:R-:W-:Y:S01]  /*11740*/  LOP3.LUT P0, RZ, R18, 0x1f, RZ, 0xc0, !PT ;  /* 0x0000001f12ff7812 */ /* 0x000fe2000780c0ff */
[----:B------:R-:W-:Y:S01]  /*11750*/  USHF.L.U32 UR7, UR7, UR6, URZ ;  /* 0x0000000607077299 */ /* 0x000fe2000800063f */
[----:B------:R-:W-:Y:S01]  /*11760*/  BSSY B0, `(.L_x_418) ;  /* 0x00000c1000007945 */ /* 0x000fe20003800000 */
[----:B------:R-:W-:Y:S01]  /*11770*/  USHF.L.U32 UR18, UR8, UR6, URZ ;  /* 0x0000000608127299 */ /* 0x000fe2000800063f */
[----:B------:R-:W-:Y:S01]  /*11780*/  IMAD.MOV.U32 R13, RZ, RZ, 0x1 ;  /* 0x00000001ff0d7424 */ /* 0x000fe200078e00ff */
[----:B------:R-:W-:Y:S01]  /*11790*/  LOP3.LUT R11, R19, 0x2, RZ, 0xfc, !PT ;  /* 0x00000002130b7812 */ /* 0x000fe200078efcff */
[----:B------:R-:W-:Y:S01]  /*117a0*/  ULDC UR6, c[0x0][0x14] ;  /* 0x0000050000067ab9 */ /* 0x000fe20000000800 */
[----:B------:R-:W-:Y:S01]  /*117b0*/  PLOP3.LUT P0, PT, P0, P2, PT, 0x8a, 0x0 ;  /* 0x000000000000781c */ /* 0x000fe20000705172 */
[----:B------:R-:W-:Y:S01]  /*117c0*/  UIMAD.WIDE.U32 UR20, UR4, UR6, URZ ;  /* 0x00000006041472a5 */ /* 0x000fe2000f8e003f */
[----:B------:R-:W-:Y:S01]  /*117d0*/  IMAD.MOV.U32 R12, RZ, RZ, RZ ;  /* 0x000000ffff0c7224 */ /* 0x000fe200078e00ff */
[----:B------:R-:W-:-:S02]  /*117e0*/  UIMAD UR13, UR5, UR6, URZ ;  /* 0x00000006050d72a4 */ /* 0x000fc4000f8e023f */
[----:B------:R-:W-:Y:S01]  /*117f0*/  ULOP3.LUT UR17, URZ, UR7, URZ, 0x33, !UPT ;  /* 0x000000073f117292 */ /* 0x000fe2000f8e333f */
[----:B0-----:R-:W-:Y:S01]  /*11800*/  VIADD R0, R0, 0x1f ;  /* 0x0000001f00007836 */ /* 0x001fe20000000000 */
[----:B------:R-:W-:Y:S01]  /*11810*/  UIADD3 UR13, UR21, UR13, URZ ;  /* 0x0000000d150d7290 */ /* 0x000fe2000fffe03f */
[----:B------:R-:W-:-:S03]  /*11820*/  ULDC.64 UR22, c[0x0][0x198] ;  /* 0x0000660000167ab9 */ /* 0x000fc60000000a00 */
[----:B------:R-:W-:-:S04]  /*11830*/  SHF.R.S32.HI R3, RZ, 0x1f, R0 ;  /* 0x0000001fff037819 */ /* 0x000fc80000011400 */
[----:B------:R-:W-:Y:S02]  /*11840*/  LEA.HI R3, R3, R0, RZ, 0x5 ;  /* 0x0000000003037211 */ /* 0x000fe400078f28ff */
[----:B------:R-:W-:Y:S02]  /*11850*/  MOV R0, 0x1 ;  /* 0x0000000100007802 */ /* 0x000fe40000000f00 */
[----:B------:R-:W-:-:S05]  /*11860*/  SHF.R.S32.HI R3, RZ, 0x5, R3 ;  /* 0x00000005ff037819 */ /* 0x000fca0000011403 */
[----:B------:R-:W-:-:S07]  /*11870*/  VIADD R10, R3, 0x1 ;  /* 0x00000001030a7836 */ /* 0x000fce0000000000 */
.L_x_430:
[----:B------:R-:W-:-:S03]  /*11880*/  UMOV UR4, 0xffffffff ;  /* 0xffffffff00047882 */ /* 0x000fc60000000000 */
[----:B------:R-:W-:Y:S05]  /*11890*/  BRA.DIV UR4, `(.L_x_419) ;  /* 0x0000001204107947 */ /* 0x000fea000b800000 */
[----:B------:R-:W-:-:S13]  /*118a0*/  ELECT P6, URZ, PT ;  /* 0x00000000003f782f */ /* 0x000fda00038c0000 */
.L_x_444:
[----:B------:R-:W0:Y:S01]  /*118b0*/  LDC R4, c[0x0][0x28c] ;  /* 0x0000a300ff047b82 */ /* 0x000e220000000800 */
[----:B------:R-:W-:Y:S01]  /*118c0*/  BSSY B1, `(.L_x_420) ;  /* 0x0000037000017945 */ /* 0x000fe20003800000 */
[----:B0-----:R-:W-:-:S13]  /*118d0*/  ISETP.LT.OR P6, PT, R4, 0x1, !P6 ;  /* 0x000000010400780c */ /* 0x001fda00077c1670 */
[----:B------:R-:W-:Y:S05]  /*118e0*/  @P6 BRA `(.L_x_421) ;  /* 0x0000000000d06947 */ /* 0x000fea0003800000 */
[----:B------:R-:W-:Y:S01]  /*118f0*/  IMAD R15, R9, 0x180, RZ ;  /* 0x00000180090f7824 */ /* 0x000fe200078e02ff */
[----:B------:R-:W-:Y:S01]  /*11900*/  MOV R20, RZ ;  /* 0x000000ff00147202 */ /* 0x000fe20000000f00 */
[----:B------:R-:W-:Y:S02]  /*11910*/  IMAD.SHL.U32 R18, R7, 0x80, RZ ;  /* 0x0000008007127824 */ /* 0x000fe400078e00ff */
[----:B------:R-:W-:Y:S02]  /*11920*/  IMAD.MOV.U32 R4, RZ, RZ, R10 ;  /* 0x000000ffff047224 */ /* 0x000fe400078e000a */
[----:B------:R-:W-:Y:S02]  /*11930*/  IMAD.MOV.U32 R5, RZ, RZ, R0 ;  /* 0x000000ffff057224 */ /* 0x000fe400078e0000 */
[----:B------:R-:W-:-:S07]  /*11940*/  IMAD.MOV.U32 R6, RZ, RZ, R12 ;  /* 0x000000ffff067224 */ /* 0x000fce00078e000c */
.L_x_425:
[----:B------:R-:W0:Y:S01]  /*11950*/  S2R R14, SR_CgaCtaId ;  /* 0x00000000000e7919 */ /* 0x000e220000008800 */
[----:B------:R-:W-:Y:S01]  /*11960*/  MOV R7, 0x400 ;  /* 0x0000040000077802 */ /* 0x000fe20000000f00 */
[----:B------:R-:W1:Y:S03]  /*11970*/  @!P2 LDC R9, c[0x0][0x500] ;  /* 0x00014000ff09ab82 */ /* 0x000e660000000800 */
[----:B0-----:R-:W-:Y:S02]  /*11980*/  LEA R21, R14, R7, 0x18 ;  /* 0x000000070e157211 */ /* 0x001fe400078ec0ff */
[----:B------:R-:W-:Y:S02]  /*11990*/  SHF.L.U32 R7, R5, 0x1f, RZ ;  /* 0x0000001f05077819 */ /* 0x000fe400000006ff */
[----:B------:R-:W-:-:S04]  /*119a0*/  LEA R14, R6, R21, 0x3 ;  /* 0x00000015060e7211 */ /* 0x000fc800078e18ff */
[----:B------:R-:W0:Y:S02]  /*119b0*/  SYNCS.PHASECHK.TRANS64.TRYWAIT P1, [R14+URZ+0x38], R7 ;  /* 0x000038070e0075a7 */ /* 0x000e24000802017f */
[----:B01----:R-:W-:Y:S05]  /*119c0*/  @!P1 BRA `(.L_x_422) ;  /* 0x0000000c00e49947 */ /* 0x003fea0003800000 */
.L_x_445:
[----:B0-----:R-:W-:Y:S01]  /*119d0*/  PRMT R7, R11, 0x9910, RZ ;  /* 0x000099100b077816 */ /* 0x001fe200000000ff */
[----:B------:R0:W-:Y:S03]  /*119e0*/  @!P2 SYNCS.ARRIVE.TRANS64 RZ, [R14+URZ], R9 ;  /* 0x000000090effa9a7 */ /* 0x0001e6000800003f */
[----:B------:R-:W-:-:S13]  /*119f0*/  ISETP.NE.AND P1, PT, R7, 0x2, PT ;  /* 0x000000020700780c */ /* 0x000fda0003f25270 */
[----:B0-----:R-:W-:Y:S05]  /*11a00*/  @P1 BRA `(.L_x_423) ;  /* 0x0000000000041947 */ /* 0x001fea0003800000 */
[----:B------:R-:W-:Y:S01]  /*11a10*/  BPT.TRAP 0x1 ;  /* 0x000000040000795c */ /* 0x000fe20000300000 */
.L_x_423:
[----:B------:R-:W-:Y:S05]  /*11a20*/  @P0 BRA `(.L_x_424) ;  /* 0x0000000000040947 */ /* 0x000fea0003800000 */
[----:B------:R-:W-:Y:S01]  /*11a30*/  BPT.TRAP 0x1 ;  /* 0x000000040000795c */ /* 0x000fe20000300000 */
.L_x_424:
[--C-:B------:R-:W-:Y:S01]  /*11a40*/  IMAD R7, R6, 0x2000, R21.reuse ;  /* 0x0000200006077824 */ /* 0x100fe200078e0215 */
[----:B------:R-:W-:Y:S01]  /*11a50*/  R2UR UR9, R14 ;  /* 0x000000000e0972ca */ /* 0x000fe200000e0000 */
[----:B------:R-:W-:Y:S01]  /*11a60*/  IMAD R21, R6, 0x6000, R21 ;  /* 0x0000600006157824 */ /* 0x000fe200078e0215 */
[----:B------:R-:W-:Y:S01]  /*11a70*/  UIADD3 UR4, UP0, UR22, 0xf0, URZ ;  /* 0x000000f016047890 */ /* 0x000fe2000ff1e03f */
[----:B------:R-:W-:Y:S01]  /*11a80*/  VIADD R4, R4, 0xffffffff ;  /* 0xffffffff04047836 */ /* 0x000fe20000000000 */
[----:B------:R-:W-:Y:S01]  /*11a90*/  R2UR UR5, R7 ;  /* 0x00000000070572ca */ /* 0x000fe200000e0000 */
[----:B------:R-:W-:Y:S01]  /*11aa0*/  UIADD3 UR24, UP1, UR22, 0x1f0, URZ ;  /* 0x000001f016187890 */ /* 0x000fe2000ff3e03f */
[----:B------:R-:W-:Y:S01]  /*11ab0*/  R2UR UR8, R21 ;  /* 0x00000000150872ca */ /* 0x000fe200000e0000 */
[----:B------:R-:W-:Y:S01]  /*11ac0*/  VIADD R6, R6, 0x1 ;  /* 0x0000000106067836 */ /* 0x000fe20000000000 */
[----:B------:R-:W-:Y:S01]  /*11ad0*/  R2UR UR11, R18 ;  /* 0x00000000120b72ca */ /* 0x000fe200000e0000 */
[----:B------:R-:W-:Y:S01]  /*11ae0*/  UIADD3.X UR25, URZ, UR23, URZ, UP1, !UPT ;  /* 0x000000173f197290 */ /* 0x000fe20008ffe43f */
[----:B------:R-:W-:Y:S01]  /*11af0*/  R2UR UR10, R20 ;  /* 0x00000000140a72ca */ /* 0x000fe200000e0000 */
[----:B------:R-:W-:Y:S01]  /*11b00*/  UMOV UR6, 0x0 ;  /* 0x0000000000067882 */ /* 0x000fe20000000000 */
[----:B------:R-:W-:Y:S01]  /*11b10*/  R2UR UR12, R8 ;  /* 0x00000000080c72ca */ /* 0x000fe200000e0000 */
[----:B------:R-:W-:Y:S01]  /*11b20*/  UMOV UR7, 0x10000000 ;  /* 0x1000000000077882 */ /* 0x000fe20000000000 */
[----:B------:R-:W-:-:S02]  /*11b30*/  R2UR UR19, R15 ;  /* 0x000000000f1372ca */ /* 0x000fc400000e0000 */
[----:B------:R-:W-:Y:S01]  /*11b40*/  ISETP.GT.AND P3, PT, R4, 0x1, PT ;  /* 0x000000010400780c */ /* 0x000fe20003f64270 */
[----:B------:R-:W-:Y:S01]  /*11b50*/  UIADD3 UR14, UR5, 0x180, URZ ;  /* 0x00000180050e7890 */ /* 0x000fe2000fffe03f */
[----:B------:R-:W-:Y:S01]  /*11b60*/  ISETP.NE.AND P1, PT, R6, 0x7, PT ;  /* 0x000000070600780c */ /* 0x000fe20003f25270 */
[----:B------:R-:W-:Y:S01]  /*11b70*/  UIADD3.X UR5, URZ, UR23, URZ, UP0, !UPT ;  /* 0x000000173f057290 */ /* 0x000fe200087fe43f */
[----:B------:R-:W-:Y:S01]  /*11b80*/  IADD3 R20, R20, 0x20, RZ ;  /* 0x0000002014147810 */ /* 0x000fe20007ffe0ff */
[----:B------:R-:W-:Y:S01]  /*11b90*/  UIADD3 UR15, UR8, 0xe180, URZ ;  /* 0x0000e180080f7890 */ /* 0x000fe2000fffe03f */
[----:B------:R-:W-:Y:S02]  /*11ba0*/  SEL R14, RZ, 0x1, P1 ;  /* 0x00000001ff0e7807 */ /* 0x000fe40000800000 */
[----:B------:R-:W-:Y:S01]  /*11bb0*/  UMOV UR8, UR14 ;  /* 0x0000000e00087c82 */ /* 0x000fe20008000000 */
[----:B------:R-:W-:Y:S02]  /*11bc0*/  SEL R6, R6, RZ, P1 ;  /* 0x000000ff06067207 */ /* 0x000fe40000800000 */
[----:B------:R-:W-:Y:S01]  /*11bd0*/  LOP3.LUT R5, R5, R14, RZ, 0x3c, !PT ;  /* 0x0000000e05057212 */ /* 0x000fe200078e3cff */
[----:B------:R0:W-:Y:S02]  /*11be0*/  UTMALDG.3D [UR8], [UR4], desc[UR6] ;  /* 0x00000608040075b4 */ /* 0x0001e40008011000 */
[----:B0-----:R-:W-:Y:S01]  /*11bf0*/  UMOV UR8, UR15 ;  /* 0x0000000f00087c82 */ /* 0x001fe20008000000 */
[----:B------:R-:W-:-:S02]  /*11c00*/  UMOV UR11, UR19 ;  /* 0x00000013000b7c82 */ /* 0x000fc40008000000 */
[----:B------:R0:W-:Y:S02]  /*11c10*/  UTMALDG.3D [UR8], [UR24], desc[UR6] ;  /* 0x00000608180075b4 */ /* 0x0001e40008011000 */
[----:B0-----:R-:W-:Y:S05]  /*11c20*/  @P3 BRA `(.L_x_425) ;  /* 0xfffffffc00483947 */ /* 0x001fea000383ffff */
.L_x_421:
[----:B------:R-:W-:Y:S05]  /*11c30*/  BSYNC B1 ;  /* 0x0000000000017941 */ /* 0x000fea0003800000 */
.L_x_420:
[----:B------:R-:W-:Y:S01]  /*11c40*/  LOP3.LUT P4, RZ, R13, 0xff, RZ, 0xc0, !PT ;  /* 0x000000ff0dff7812 */ /* 0x000fe2000788c0ff */
[C---:B------:R-:W-:Y:S01]  /*11c50*/  IMAD.IADD R12, R3.reuse, 0x1, R12 ;  /* 0x00000001030c7824 */ /* 0x040fe200078e020c */
[----:B------:R-:W-:Y:S01]  /*11c60*/  ULDC.64 UR4, c[0x0][0x650] ;  /* 0x0001940000047ab9 */ /* 0x000fe20000000a00 */
[C---:B------:R-:W-:Y:S01]  /*11c70*/  ISETP.GE.U32.AND P3, PT, R3.reuse, 0x7, PT ;  /* 0x000000070300780c */ /* 0x040fe20003f66070 */
[----:B------:R-:W-:Y:S01]  /*11c80*/  BSSY B1, `(.L_x_426) ;  /* 0x000006c000017945 */ /* 0x000fe20003800000 */
[C---:B------:R-:W-:Y:S01]  /*11c90*/  IMAD.WIDE.U32 R4, R12.reuse, 0x24924925, RZ ;  /* 0x249249250c047825 */ /* 0x040fe200078e00ff */
[C---:B------:R-:W-:Y:S02]  /*11ca0*/  ISETP.GT.U32.AND P1, PT, R12.reuse, 0x6, PT ;  /* 0x000000060c00780c */ /* 0x040fe40003f24070 */
[----:B------:R-:W-:Y:S01]  /*11cb0*/  MOV R9, 0xffffffff ;  /* 0xffffffff00097802 */ /* 0x000fe20000000f00 */
[----:B------:R-:W-:Y:S01]  /*11cc0*/  IMAD.IADD R4, R12, 0x1, -R5 ;  /* 0x000000010c047824 */ /* 0x000fe200078e0a05 */
[----:B------:R-:W-:Y:S01]  /*11cd0*/  ISETP.LT.U32.AND P1, PT, R3, 0x7, P1 ;  /* 0x000000070300780c */ /* 0x000fe20000f21070 */
[----:B------:R-:W-:Y:S01]  /*11ce0*/  IMAD.MOV.U32 R8, RZ, RZ, -0x1 ;  /* 0xffffffffff087424 */ /* 0x000fe200078e00ff */
[----:B------:R-:W-:Y:S01]  /*11cf0*/  PRMT R13, RZ, 0x7610, R13 ;  /* 0x00007610ff0d7816 */ /* 0x000fe2000000000d */
[----:B------:R-:W0:Y:S01]  /*11d00*/  @P4 S2R R7, SR_CgaCtaId ;  /* 0x0000000000074919 */ /* 0x000e220000008800 */
[----:B------:R-:W-:-:S02]  /*11d10*/  @P4 MOV R6, 0x400 ;  /* 0x0000040000064802 */ /* 0x000fc40000000f00 */
[----:B------:R-:W-:-:S04]  /*11d20*/  LEA.HI R4, R4, R5, RZ, 0x1f ;  /* 0x0000000504047211 */ /* 0x000fc800078ff8ff */
[--C-:B------:R-:W-:Y:S02]  /*11d30*/  SHF.R.U32.HI R5, RZ, 0x2, R4.reuse ;  /* 0x00000002ff057819 */ /* 0x100fe40000011604 */
[----:B------:R-:W-:-:S03]  /*11d40*/  PRMT R4, RZ, 0x7610, R4 ;  /* 0x00007610ff047816 */ /* 0x000fc60000000004 */
[----:B------:R-:W-:Y:S01]  /*11d50*/  IMAD R12, R5, -0x7, R12 ;  /* 0xfffffff9050c7824 */ /* 0x000fe200078e020c */
[----:B0-----:R-:W-:Y:S02]  /*11d60*/  @P4 LEA R6, R7, R6, 0x18 ;  /* 0x0000000607064211 */ /* 0x001fe400078ec0ff */
[----:B------:R-:W-:Y:S02]  /*11d70*/  SEL R7, RZ, 0x1, !P1 ;  /* 0x00000001ff077807 */ /* 0x000fe40004800000 */
[----:B------:R-:W-:Y:S01]  /*11d80*/  IADD3 R16, P1, R16, UR20, RZ ;  /* 0x0000001410107c10 */ /* 0x000fe2000ff3e0ff */
[----:B------:R0:W-:Y:S01]  /*11d90*/  @P4 SYNCS.ARRIVE.TRANS64.A1T0 RZ, [R6+URZ+0x88], RZ ;  /* 0x000088ff06ff49a7 */ /* 0x0001e2000810003f */
[----:B------:R-:W-:Y:S01]  /*11da0*/  LOP3.LUT R0, R0, R7, RZ, 0x3c, !PT ;  /* 0x0000000700007212 */ /* 0x000fe200078e3cff */
[----:B------:R-:W-:Y:S01]  /*11db0*/  IMAD.MOV.U32 R7, RZ, RZ, -0x1 ;  /* 0xffffffffff077424 */ /* 0x000fe200078e00ff */
[----:B------:R-:W-:Y:S02]  /*11dc0*/  IADD3.X R17, R17, UR13, RZ, P1, !PT ;  /* 0x0000000d11117c10 */ /* 0x000fe40008ffe4ff */
[----:B------:R-:W-:-:S02]  /*11dd0*/  ISETP.GE.U32.AND P1, PT, R16, UR4, PT ;  /* 0x0000000410007c0c */ /* 0x000fc4000bf26070 */
[----:B------:R-:W-:Y:S02]  /*11de0*/  @P3 LOP3.LUT R0, R0, 0x1, R5, 0x78, !PT ;  /* 0x0000000100003812 */ /* 0x000fe400078e7805 */
[----:B------:R-:W-:-:S13]  /*11df0*/  ISETP.GE.U32.AND.EX P1, PT, R17, UR5, PT, P1 ;  /* 0x0000000511007c0c */ /* 0x000fda000bf26110 */
[----:B0-----:R-:W-:Y:S05]  /*11e00*/  @P1 BRA `(.L_x_427) ;  /* 0x00000004004c1947 */ /* 0x001fea0003800000 */
[----:B------:R-:W-:Y:S01]  /*11e10*/  ULDC.64 UR4, c[0x0][0x628] ;  /* 0x00018a0000047ab9 */ /* 0x000fe20000000a00 */
[----:B------:R-:W0:Y:S01]  /*11e20*/  S2R R15, SR_CTAID.X ;  /* 0x00000000000f7919 */ /* 0x000e220000002500 */
[----:B------:R-:W-:Y:S01]  /*11e30*/  ISETP.NE.U32.AND P1, PT, RZ, UR4, PT ;  /* 0x00000004ff007c0c */ /* 0x000fe2000bf25070 */
[----:B------:R-:W-:Y:S01]  /*11e40*/  ULDC UR7, c[0x0][0x630] ;  /* 0x00018c0000077ab9 */ /* 0x000fe20000000800 */
[----:B------:R-:W-:Y:S01]  /*11e50*/  IMAD.MOV.U32 R4, RZ, RZ, R16 ;  /* 0x000000ffff047224 */ /* 0x000fe200078e0010 */
[----:B------:R-:W1:Y:S01]  /*11e60*/  S2R R14, SR_CTAID.Y ;  /* 0x00000000000e7919 */ /* 0x000e620000002600 */
[----:B------:R-:W-:Y:S01]  /*11e70*/  ISETP.NE.AND.EX P1, PT, RZ, UR5, PT, P1 ;  /* 0x00000005ff007c0c */ /* 0x000fe2000bf25310 */
[----:B------:R-:W-:-:S12]  /*11e80*/  IMAD.MOV.U32 R5, RZ, RZ, R17 ;  /* 0x000000ffff057224 */ /* 0x000fd800078e0011 */
[----:B------:R-:W-:Y:S05]  /*11e90*/  @!P1 BRA `(.L_x_428) ;  /* 0x0000000000289947 */ /* 0x000fea0003800000 */
[----:B------:R-:W-:Y:S02]  /*11ea0*/  ULDC UR6, c[0x0][0x634] ;  /* 0x00018d0000067ab9 */ /* 0x000fe40000000800 */
[----:B------:R-:W-:-:S04]  /*11eb0*/  IADD3 R9, P1, R16, UR6, RZ ;  /* 0x0000000610097c10 */ /* 0x000fc8000ff3e0ff */
[----:B------:R-:W-:-:S05]  /*11ec0*/  IADD3.X R21, RZ, R17, RZ, P1, !PT ;  /* 0x00000011ff157210 */ /* 0x000fca0000ffe4ff */
[----:B------:R-:W-:-:S04]  /*11ed0*/  IMAD.WIDE.U32 R6, R21, UR4, RZ ;  /* 0x0000000415067c25 */ /* 0x000fc8000f8e00ff */
[----:B------:R-:W-:-:S04]  /*11ee0*/  IMAD.WIDE.U32 R6, P1, R9, UR5, R6 ;  /* 0x0000000509067c25 */ /* 0x000fc8000f820006 */
[----:B------:R-:W-:-:S04]  /*11ef0*/  IMAD.WIDE.U32 R8, R9, UR4, RZ ;  /* 0x0000000409087c25 */ /* 0x000fc8000f8e00ff */
[----:B------:R-:W-:Y:S01]  /*11f00*/  IMAD.X R5, RZ, RZ, RZ, P1 ;  /* 0x000000ffff057224 */ /* 0x000fe200008e06ff */
[----:B------:R-:W-:Y:S01]  /*11f10*/  IADD3 RZ, P1, R9, R6, RZ ;  /* 0x0000000609ff7210 */ /* 0x000fe20007f3e0ff */
[----:B------:R-:W-:-:S04]  /*11f20*/  IMAD.MOV.U32 R4, RZ, RZ, R7 ;  /* 0x000000ffff047224 */ /* 0x000fc800078e0007 */
[----:B------:R-:W-:-:S08]  /*11f30*/  IMAD.WIDE.U32.X R4, R21, UR5, R4, P1 ;  /* 0x0000000515047c25 */ /* 0x000fd000088e0404 */
.L_x_428:
[--C-:B------:R-:W-:Y:S01]  /*11f40*/  SHF.R.U64 R8, R4, UR7, R5.reuse ;  /* 0x0000000704087c19 */ /* 0x100fe20008001205 */
[----:B------:R-:W-:Y:S01]  /*11f50*/  ULDC.64 UR4, c[0x0][0x620] ;  /* 0x0001880000047ab9 */ /* 0x000fe20000000a00 */
[----:B------:R-:W-:Y:S01]  /*11f60*/  SHF.R.U32.HI R4, RZ, UR7, R5 ;  /* 0x00000007ff047c19 */ /* 0x000fe20008011605 */
[----:B------:R-:W2:Y:S01]  /*11f70*/  LDC R24, c[0x0][0x144] ;  /* 0x00005100ff187b82 */ /* 0x000ea20000000800 */
[----:B------:R-:W-:Y:S01]  /*11f80*/  IADD3 R7, P1, RZ, -R8, RZ ;  /* 0x80000008ff077210 */ /* 0x000fe20007f3e0ff */
[----:B------:R-:W-:Y:S01]  /*11f90*/  ULDC.64 UR8, c[0x0][0x640] ;  /* 0x0001900000087ab9 */ /* 0x000fe20000000a00 */
[----:B0-----:R-:W-:Y:S01]  /*11fa0*/  I2FP.F32.U32 R9, R15 ;  /* 0x0000000f00097245 */ /* 0x001fe20000201000 */
[----:B------:R-:W-:Y:S02]  /*11fb0*/  ULDC UR6, c[0x0][0x608] ;  /* 0x0001820000067ab9 */ /* 0x000fe40000000800 */
[----:B------:R-:W-:Y:S01]  /*11fc0*/  IMAD.X R4, RZ, RZ, ~R4, P1 ;  /* 0x000000ffff047224 */ /* 0x000fe200008e0e04 */
[----:B------:R-:W-:Y:S01]  /*11fd0*/  ISETP.NE.U32.AND P1, PT, RZ, UR8, PT ;  /* 0x00000008ff007c0c */ /* 0x000fe2000bf25070 */
[----:B------:R-:W0:Y:S02]  /*11fe0*/  LDC R21, c[0x0][0x148] ;  /* 0x00005200ff157b82 */ /* 0x000e240000000800 */
[----:B------:R-:W-:Y:S01]  /*11ff0*/  IMAD R6, R4, UR4, RZ ;  /* 0x0000000404067c24 */ /* 0x000fe2000f8e02ff */
[----:B------:R-:W-:Y:S01]  /*12000*/  ISETP.NE.AND.EX P1, PT, RZ, UR9, PT, P1 ;  /* 0x00000009ff007c0c */ /* 0x000fe2000bf25310 */
[----:B------:R-:W-:Y:S01]  /*12010*/  IMAD.WIDE.U32 R4, R7, UR4, R16 ;  /* 0x0000000407047c25 */ /* 0x000fe2000f8e0010 */
[----:B------:R-:W-:-:S03]  /*12020*/  ULDC UR4, c[0x0][0x150] ;  /* 0x0000540000047ab9 */ /* 0x000fc60000000800 */
[----:B------:R-:W-:Y:S02]  /*12030*/  IMAD R7, R7, UR5, R6 ;  /* 0x0000000507077c24 */ /* 0x000fe4000f8e0206 */
[----:B------:R-:W-:Y:S01]  /*12040*/  FMUL R6, R9, UR4 ;  /* 0x0000000409067c20 */ /* 0x000fe20008400000 */
[----:B------:R-:W-:Y:S01]  /*12050*/  ULDC UR4, c[0x0][0x618] ;  /* 0x0001860000047ab9 */ /* 0x000fe20000000800 */
[----:B------:R-:W-:Y:S01]  /*12060*/  ULDC UR5, c[0x0][0x154] ;  /* 0x0000550000057ab9 */ /* 0x000fe20000000800 */
[----:B------:R-:W-:-:S03]  /*12070*/  IADD3 R5, R5, R7, RZ ;  /* 0x0000000705057210 */ /* 0x000fc60007ffe0ff */
[----:B------:R-:W3:Y:S01]  /*12080*/  F2I.U32.TRUNC.NTZ R6, R6 ;  /* 0x0000000600067305 */ /* 0x000ee2000020f000 */
[----:B------:R-:W-:Y:S02]  /*12090*/  SHF.R.U64 R9, R4, UR4, R5 ;  /* 0x0000000404097c19 */ /* 0x000fe40008001205 */
[----:B-1----:R-:W-:-:S05]  /*120a0*/  I2FP.F32.U32 R4, R14 ;  /* 0x0000000e00047245 */ /* 0x002fca0000201000 */
[----:B------:R-:W-:Y:S01]  /*120b0*/  FMUL R22, R4, UR5 ;  /* 0x0000000504167c20 */ /* 0x000fe20008400000 */
[----:B------:R-:W-:Y:S01]  /*120c0*/  SHF.R.U32.HI R4, RZ, UR4, R5 ;  /* 0x00000004ff047c19 */ /* 0x000fe20008011605 */
[----:B------:R-:W-:-:S03]  /*120d0*/  ULDC UR4, c[0x0][0x658] ;  /* 0x0001960000047ab9 */ /* 0x000fc60000000800 */
[--C-:B------:R-:W-:Y:S01]  /*120e0*/  SHF.R.U64 R20, R9, UR6, R4.reuse ;  /* 0x0000000609147c19 */ /* 0x100fe20008001204 */
[----:B------:R-:W1:Y:S01]  /*120f0*/  F2I.U32.TRUNC.NTZ R22, R22 ;  /* 0x0000001600167305 */ /* 0x000e62000020f000 */
[----:B------:R-:W-:Y:S01]  /*12100*/  SHF.R.U32.HI R5, RZ, UR6, R4 ;  /* 0x00000006ff057c19 */ /* 0x000fe20008011604 */
[----:B---3--:R-:W-:-:S03]  /*12110*/  IMAD.MOV R6, RZ, RZ, -R6 ;  /* 0x000000ffff067224 */ /* 0x008fc600078e0a06 */
[----:B------:R-:W-:Y:S01]  /*12120*/  SHF.R.U64 R18, R20, UR4, R5 ;  /* 0x0000000414127c19 */ /* 0x000fe20008001205 */
[----:B--2---:R-:W-:Y:S01]  /*12130*/  IMAD R15, R24, R6, R15 ;  /* 0x00000006180f7224 */ /* 0x004fe200078e020f */
[----:B------:R-:W-:-:S03]  /*12140*/  SHF.R.U32.HI R23, RZ, UR4, R5 ;  /* 0x00000004ff177c19 */ /* 0x000fc60008011605 */
[----:B------:R-:W-:Y:S02]  /*12150*/  IMAD.MOV.U32 R4, RZ, RZ, R18 ;  /* 0x000000ffff047224 */ /* 0x000fe400078e0012 */
[----:B------:R-:W-:Y:S01]  /*12160*/  IMAD.MOV.U32 R5, RZ, RZ, R23 ;  /* 0x000000ffff057224 */ /* 0x000fe200078e0017 */
[----:B-1----:R-:W-:Y:S06]  /*12170*/  @!P1 BRA `(.L_x_429) ;  /* 0x0000000000289947 */ /* 0x002fec0003800000 */
[----:B------:R-:W-:Y:S02]  /*12180*/  ULDC UR4, c[0x0][0x64c] ;  /* 0x0001930000047ab9 */ /* 0x000fe40000000800 */
[----:B------:R-:W-:-:S04]  /*12190*/  IADD3 R5, P1, R18, UR4, RZ ;  /* 0x0000000412057c10 */ /* 0x000fc8000ff3e0ff */
[----:B------:R-:W-:-:S05]  /*121a0*/  IADD3.X R23, RZ, R23, RZ, P1, !PT ;  /* 0x00000017ff177210 */ /* 0x000fca0000ffe4ff */
[----:B------:R-:W-:-:S04]  /*121b0*/  IMAD.WIDE.U32 R6, R23, UR8, RZ ;  /* 0x0000000817067c25 */ /* 0x000fc8000f8e00ff */
[----:B------:R-:W-:-:S04]  /*121c0*/  IMAD.WIDE.U32 R6, P1, R5, UR9, R6 ;  /* 0x0000000905067c25 */ /* 0x000fc8000f820006 */
[----:B------:R-:W-:-:S04]  /*121d0*/  IMAD.WIDE.U32 R4, R5, UR8, RZ ;  /* 0x0000000805047c25 */ /* 0x000fc8000f8e00ff */
[----:B------:R-:W-:Y:S01]  /*121e0*/  IMAD.MOV.U32 R4, RZ, RZ, R7 ;  /* 0x000000ffff047224 */ /* 0x000fe200078e0007 */
[----:B------:R-:W-:Y:S01]  /*121f0*/  IADD3 RZ, P3, R5, R6, RZ ;  /* 0x0000000605ff7210 */ /* 0x000fe20007f7e0ff */
[----:B------:R-:W-:-:S04]  /*12200*/  IMAD.X R5, RZ, RZ, RZ, P1 ;  /* 0x000000ffff057224 */ /* 0x000fc800008e06ff */
[----:B------:R-:W-:-:S08]  /*12210*/  IMAD.WIDE.U32.X R4, R23, UR9, R4, P3 ;  /* 0x0000000917047c25 */ /* 0x000fd000098e0404 */
.L_x_429:
[----:B------:R-:W-:Y:S01]  /*12220*/  ISETP.NE.AND P1, PT, R2, 0x1, PT ;  /* 0x000000010200780c */ /* 0x000fe20003f25270 */
[----:B------:R-:W-:Y:S01]  /*12230*/  ULDC UR4, c[0x0][0x648] ;  /* 0x0001920000047ab9 */ /* 0x000fe20000000800 */
[----:B------:R-:W-:Y:S01]  /*12240*/  LOP3.LUT R20, R20, UR17, RZ, 0xc0, !PT ;  /* 0x0000001114147c12 */ /* 0x000fe2000f8ec0ff */
[----:B------:R-:W-:Y:S01]  /*12250*/  IMAD.MOV R22, RZ, RZ, -R22 ;  /* 0x000000ffff167224 */ /* 0x000fe200078e0a16 */
[----:B------:R-:W-:Y:S01]  /*12260*/  SHF.R.U64 R5, R4, UR4, R5 ;  /* 0x0000000404057c19 */ /* 0x000fe20008001205 */
[----:B------:R-:W-:Y:S01]  /*12270*/  ULDC UR4, c[0x0][0x638] ;  /* 0x00018e0000047ab9 */ /* 0x000fe20000000800 */
[----:B------:R-:W-:Y:S01]  /*12280*/  LOP3.LUT R9, R9, UR16, RZ, 0xc0, !PT ;  /* 0x0000001009097c12 */ /* 0x000fe2000f8ec0ff */
[----:B------:R-:W-:Y:S01]  /*12290*/  ULDC UR5, c[0x0][0x610] ;  /* 0x0001840000057ab9 */ /* 0x000fe20000000800 */
[C---:B------:R-:W-:Y:S01]  /*122a0*/  IADD3 R7, -R5.reuse, RZ, RZ ;  /* 0x000000ff05077210 */ /* 0x040fe20007ffe1ff */
[----:B------:R-:W-:Y:S02]  /*122b0*/  IMAD R20, R5, UR18, R20 ;  /* 0x0000001205147c24 */ /* 0x000fe4000f8e0214 */
[----:B------:R-:W-:-:S02]  /*122c0*/  IMAD.MOV.U32 R4, RZ, RZ, 0x1 ;  /* 0x00000001ff047424 */ /* 0x000fc400078e00ff */
[----:B0-----:R-:W-:Y:S02]  /*122d0*/  @P1 IMAD R15, R21, R22, R14 ;  /* 0x00000016150f1224 */ /* 0x001fe400078e020e */
[----:B------:R-:W-:Y:S01]  /*122e0*/  IMAD R18, R7, UR4, R18 ;  /* 0x0000000407127c24 */ /* 0x000fe2000f8e0212 */
[----:B------:R-:W-:Y:S01]  /*122f0*/  ULDC UR4, c[0x0][0x600] ;  /* 0x0001800000047ab9 */ /* 0x000fe20000000800 */
[----:B------:R-:W-:Y:S02]  /*12300*/  IMAD R15, R20, UR5, R15 ;  /* 0x00000005140f7c24 */ /* 0x000fe4000f8e020f */
[----:B------:R-:W-:-:S05]  /*12310*/  IMAD R18, R18, UR4, R9 ;  /* 0x0000000412127c24 */ /* 0x000fca000f8e0209 */
[----:B------:R-:W-:Y:S02]  /*12320*/  SEL R9, R18, R15, !P1 ;  /* 0x0000000f12097207 */ /* 0x000fe40004800000 */
[----:B------:R-:W-:-:S07]  /*12330*/  SEL R7, R15, R18, !P1 ;  /* 0x000000120f077207 */ /* 0x000fce0004800000 */
.L_x_427:
[----:B------:R-:W-:Y:S05]  /*12340*/  BSYNC B1 ;  /* 0x0000000000017941 */ /* 0x000fea0003800000 */
.L_x_426:
[----:B------:R-:W-:-:S13]  /*12350*/  LOP3.LUT P1, RZ, R4, 0xff, RZ, 0xc0, !PT ;  /* 0x000000ff04ff7812 */ /* 0x000fda000782c0ff */
[----:B------:R-:W-:Y:S05]  /*12360*/  @P1 BRA `(.L_x_430) ;  /* 0xfffffff400441947 */ /* 0x000fea000383ffff */
[----:B------:R-:W-:Y:S05]  /*12370*/  BSYNC B0 ;  /* 0x0000000000007941 */ /* 0x000fea0003800000 */
.L_x_418:
[----:B------:R-:W-:-:S03]  /*12380*/  UMOV UR4, 0xffffffff ;  /* 0xffffffff00047882 */ /* 0x000fc60000000000 */
[----:B------:R-:W-:Y:S05]  /*12390*/  BRA.DIV UR4, `(.L_x_431) ;  /* 0x0000000604847947 */ /* 0x000fea000b800000 */
[----:B------:R-:W-:-:S13]  /*123a0*/  ELECT P6, URZ, PT ;  /* 0x00000000003f782f */ /* 0x000fda00038c0000 */
.L_x_448:
[----:B------:R-:W-:Y:S04]  /*123b0*/  BSSY B0, `(.L_x_432) ;  /* 0x0000046000007945 */ /* 0x000fe80003800000 */
[----:B------:R-:W-:Y:S05]  /*123c0*/  @!P6 BRA `(.L_x_433) ;  /* 0x000000040010e947 */ /* 0x000fea0003800000 */
[----:B------:R-:W-:-:S04]  /*123d0*/  LOP3.LUT R19, R19, 0x2, RZ, 0xfc, !PT ;  /* 0x0000000213137812 */ /* 0x000fc800078efcff */
[----:B------:R-:W-:-:S13]  /*123e0*/  ISETP.NE.AND P0, PT, R19, 0x3, PT ;  /* 0x000000031300780c */ /* 0x000fda0003f05270 */
[----:B------:R-:W-:Y:S05]  /*123f0*/  @!P0 BRA `(.L_x_434) ;  /* 0x0000000000048947 */ /* 0x000fea0003800000 */
[----:B------:R-:W-:Y:S01]  /*12400*/  BPT.TRAP 0x1 ;  /* 0x000000040000795c */ /* 0x000fe20000300000 */
.L_x_434:
[----:B------:R-:W0:Y:S01]  /*12410*/  S2R R3, SR_CgaCtaId ;  /* 0x0000000000037919 */ /* 0x000e220000008800 */
[----:B------:R-:W-:-:S04]  /*12420*/  MOV R2, 0x400 ;  /* 0x0000040000027802 */ /* 0x000fc80000000f00 */
[----:B0-----:R-:W-:Y:S02]  /*12430*/  LEA R3, R3, R2, 0x18 ;  /* 0x0000000203037211 */ /* 0x001fe400078ec0ff */
[----:B------:R-:W-:-:S03]  /*12440*/  SHF.L.U32 R2, R0, 0x1f, RZ ;  /* 0x0000001f00027819 */ /* 0x000fc600000006ff */
[----:B------:R-:W-:-:S04]  /*12450*/  VIADD R3, R3, 0x38 ;  /* 0x0000003803037836 */ /* 0x000fc80000000000 */
[C---:B------:R-:W-:Y:S01]  /*12460*/  IMAD R7, R12.reuse, 0x8, R3 ;  /* 0x000000080c077824 */ /* 0x040fe200078e0203 */
[----:B------:R-:W-:-:S03]  /*12470*/  IADD3 R12, R12, 0x1, RZ ;  /* 0x000000010c0c7810 */ /* 0x000fc60007ffe0ff */
[----:B------:R-:W0:Y:S01]  /*12480*/  SYNCS.PHASECHK.TRANS64.TRYWAIT P0, [R7+URZ], R2 ;  /* 0x00000002070075a7 */ /* 0x000e22000800017f */
[----:B------:R-:W-:-:S04]  /*12490*/  ISETP.NE.AND P1, PT, R12, 0x7, PT ;  /* 0x000000070c00780c */ /* 0x000fc80003f25270 */
[----:B------:R-:W-:Y:S02]  /*124a0*/  SEL R5, RZ, 0x1, P1 ;  /* 0x00000001ff057807 */ /* 0x000fe40000800000 */
[----:B------:R-:W-:Y:S02]  /*124b0*/  SEL R12, R12, RZ, P1 ;  /* 0x000000ff0c0c7207 */ /* 0x000fe40000800000 */
[----:B------:R-:W-:-:S03]  /*124c0*/  LOP3.LUT R5, R0, R5, RZ, 0x3c, !PT ;  /* 0x0000000500057212 */ /* 0x000fc600078e3cff */
[----:B------:R-:W-:Y:S01]  /*124d0*/  IMAD R9, R12, 0x8, R3 ;  /* 0x000000080c097824 */ /* 0x000fe200078e0203 */
[----:B------:R-:W-:Y:S01]  /*124e0*/  SHF.L.U32 R4, R5, 0x1f, RZ ;  /* 0x0000001f05047819 */ /* 0x000fe200000006ff */
[----:B0-----:R-:W-:Y:S06]  /*124f0*/  @!P0 BRA `(.L_x_435) ;  /* 0x00000004004c8947 */ /* 0x001fec0003800000 */
.L_x_449:
[----:B------:R-:W1:Y:S01]  /*12500*/  SYNCS.PHASECHK.TRANS64.TRYWAIT P0, [R9+URZ], R4 ;  /* 0x00000004090075a7 */ /* 0x000e62000800017f */
[----:B------:R-:W-:-:S05]  /*12510*/  VIADD R0, R12, 0x1 ;  /* 0x000000010c007836 */ /* 0x000fca0000000000 */
[----:B------:R-:W-:-:S04]  /*12520*/  ISETP.NE.AND P1, PT, R0, 0x7, PT ;  /* 0x000000070000780c */ /* 0x000fc80003f25270 */
[----:B0-----:R-:W-:Y:S02]  /*12530*/  SEL R2, RZ, 0x1, P1 ;  /* 0x00000001ff027807 */ /* 0x001fe40000800000 */
[----:B------:R-:W-:Y:S02]  /*12540*/  SEL R0, R0, RZ, P1 ;  /* 0x000000ff00007207 */ /* 0x000fe40000800000 */
[----:B------:R-:W-:-:S03]  /*12550*/  LOP3.LUT R7, R5, R2, RZ, 0x3c, !PT ;  /* 0x0000000205077212 */ /* 0x000fc600078e3cff */
[----:B------:R-:W-:Y:S01]  /*12560*/  IMAD R6, R0, 0x8, R3 ;  /* 0x0000000800067824 */ /* 0x000fe200078e0203 */
[----:B------:R-:W-:Y:S01]  /*12570*/  SHF.L.U32 R5, R7, 0x1f, RZ ;  /* 0x0000001f07057819 */ /* 0x000fe200000006ff */
[----:B-1----:R-:W-:Y:S06]  /*12580*/  @!P0 BRA `(.L_x_436) ;  /* 0x00000004003c8947 */ /* 0x002fec0003800000 */
.L_x_450:
[----:B------:R-:W1:Y:S01]  /*12590*/  SYNCS.PHASECHK.TRANS64.TRYWAIT P0, [R6+URZ], R5 ;  /* 0x00000005060075a7 */ /* 0x000e62000800017f */
[----:B------:R-:W-:-:S04]  /*125a0*/  IADD3 R0, R0, 0x1, RZ ;  /* 0x0000000100007810 */ /* 0x000fc80007ffe0ff */
[----:B------:R-:W-:-:S04]  /*125b0*/  ISETP.NE.AND P1, PT, R0, 0x7, PT ;  /* 0x000000070000780c */ /* 0x000fc80003f25270 */
[----:B------:R-:W-:Y:S02]  /*125c0*/  SEL R2, RZ, 0x1, P1 ;  /* 0x00000001ff027807 */ /* 0x000fe40000800000 */
[----:B------:R-:W-:Y:S02]  /*125d0*/  SEL R0, R0, RZ, P1 ;  /* 0x000000ff00007207 */ /* 0x000fe40000800000 */
[----:B------:R-:W-:-:S03]  /*125e0*/  LOP3.LUT R7, R7, R2, RZ, 0x3c, !PT ;  /* 0x0000000207077212 */ /* 0x000fc600078e3cff */
[----:B0-----:R-:W-:Y:S01]  /*125f0*/  IMAD R9, R0, 0x8, R3 ;  /* 0x0000000800097824 */ /* 0x001fe200078e0203 */
[----:B------:R-:W-:Y:S01]  /*12600*/  SHF.L.U32 R4, R7, 0x1f, RZ ;  /* 0x0000001f07047819 */ /* 0x000fe200000006ff */
[----:B-1----:R-:W-:Y:S06]  /*12610*/  @!P0 BRA `(.L_x_437) ;  /* 0x00000004002c8947 */ /* 0x002fec0003800000 */
.L_x_451:
[----:B------:R-:W1:Y:S01]  /*12620*/  SYNCS.PHASECHK.TRANS64.TRYWAIT P0, [R9+URZ], R4 ;  /* 0x00000004090075a7 */ /* 0x000e62000800017f */
[----:B------:R-:W-:-:S05]  /*12630*/  VIADD R0, R0, 0x1 ;  /* 0x0000000100007836 */ /* 0x000fca0000000000 */
[----:B------:R-:W-:-:S04]  /*12640*/  ISETP.NE.AND P1, PT, R0, 0x7, PT ;  /* 0x000000070000780c */ /* 0x000fc80003f25270 */
[----:B------:R-:W-:Y:S02]  /*12650*/  SEL R2, RZ, 0x1, P1 ;  /* 0x00000001ff027807 */ /* 0x000fe40000800000 */
[----:B------:R-:W-:Y:S02]  /*12660*/  SEL R0, R0, RZ, P1 ;  /* 0x000000ff00007207 */ /* 0x000fe40000800000 */
[----:B------:R-:W-:-:S03]  /*12670*/  LOP3.LUT R7, R7, R2, RZ, 0x3c, !PT ;  /* 0x0000000207077212 */ /* 0x000fc600078e3cff */
[----:B0-----:R-:W-:Y:S01]  /*12680*/  IMAD R6, R0, 0x8, R3 ;  /* 0x0000000800067824 */ /* 0x001fe200078e0203 */
[----:B------:R-:W-:Y:S01]  /*12690*/  SHF.L.U32 R5, R7, 0x1f, RZ ;  /* 0x0000001f07057819 */ /* 0x000fe200000006ff */
[----:B-1----:R-:W-:Y:S06]  /*126a0*/  @!P0 BRA `(.L_x_438) ;  /* 0x00000004001c8947 */ /* 0x002fec0003800000 */
.L_x_452:
        /* <DEDUP_REMOVED lines=9> */
.L_x_453:
[----:B------:R-:W1:Y:S01]  /*12740*/  SYNCS.PHASECHK.TRANS64.TRYWAIT P0, [R9+URZ], R4 ;  /* 0x00000004090075a7 */ /* 0x000e62000800017f */
[----:B------:R-:W-:-:S05]  /*12750*/  VIADD R0, R0, 0x1 ;  /* 0x0000000100007836 */ /* 0x000fca0000000000 */
[----:B------:R-:W-:-:S04]  /*12760*/  ISETP.NE.AND P1, PT, R0, 0x7, PT ;  /* 0x000000070000780c */ /* 0x000fc80003f25270 */
[----:B------:R-:W-:Y:S02]  /*12770*/  SEL R2, RZ, 0x1, P1 ;  /* 0x00000001ff027807 */ /* 0x000fe40000800000 */
[----:B------:R-:W-:Y:S02]  /*12780*/  SEL R0, R0, RZ, P1 ;  /* 0x000000ff00007207 */ /* 0x000fe40000800000 */
[----:B------:R-:W-:Y:S01]  /*12790*/  LOP3.LUT R2, R7, R2, RZ, 0x3c, !PT ;  /* 0x0000000207027212 */ /* 0x000fe200078e3cff */
[----:B-1----:R-:W-:Y:S06]  /*127a0*/  @!P0 BRA `(.L_x_440) ;  /* 0x0000000400048947 */ /* 0x002fec0003800000 */
.L_x_454:
[----:B------:R-:W-:Y:S01]  /*127b0*/  IMAD R3, R0, 0x8, R3 ;  /* 0x0000000800037824 */ /* 0x000fe200078e0203 */
[----:B------:R-:W-:-:S07]  /*127c0*/  SHF.L.U32 R0, R2, 0x1f, RZ ;  /* 0x0000001f02007819 */ /* 0x000fce00000006ff */
.L_x_441:
[----:B--2---:R2:W3:Y:S02]  /*127d0*/  SYNCS.PHASECHK.TRANS64.TRYWAIT P0, [R3+URZ], R0 ;  /* 0x00000000030075a7 */ /* 0x0044e4000800017f */
[----:B---3--:R-:W-:Y:S05]  /*127e0*/  @!P0 NANOSLEEP.SYNCS 0x989680 ;  /* 0x009896800000895d */ /* 0x008fea0003900000 */
[----:B------:R-:W3:Y:S02]  /*127f0*/  @!P0 SYNCS.PHASECHK.TRANS64 P0, [R3+URZ], R0 ;  /* 0x00000000030085a7 */ /* 0x000ee4000800007f */
[----:B---3--:R-:W-:Y:S05]  /*12800*/  @!P0 BRA `(.L_x_441) ;  /* 0xfffffffc00f08947 */ /* 0x008fea000383ffff */
.L_x_433:
[----:B------:R-:W-:Y:S05]  /*12810*/  BSYNC B0 ;  /* 0x0000000000007941 */ /* 0x000fea0003800000 */
.L_x_432:
[----:B------:R-:W-:Y:S05]  /*12820*/  EXIT ;  /* 0x000000000000794d */ /* 0x000fea0003800000 */
.L_x_17:
[----:B---3--:R3:W4:Y:S02]  /*12830*/  SYNCS.PHASECHK.TRANS64.TRYWAIT P1, [R3+URZ], R0 ;  /* 0x00000000030075a7 */ /* 0x008724000802017f */
[----:B----4-:R-:W-:Y:S05]  /*12840*/  @!P1 NANOSLEEP.SYNCS 0x989680 ;  /* 0x009896800000995d */ /* 0x010fea0003900000 */
[----:B------:R-:W4:Y:S02]  /*12850*/  @!P1 SYNCS.PHASECHK.TRANS64 P1, [R3+URZ], R0 ;  /* 0x00000000030095a7 */ /* 0x000f24000802007f */
[----:B----4-:R-:W-:Y:S05]  /*12860*/  @!P1 BRA `(.L_x_17) ;  /* 0xfffffffc00f09947 */ /* 0x010fea000383ffff */
[----:B------:R-:W-:Y:S05]  /*12870*/  BRA `(.L_x_16) ;  /* 0xfffffee800887947 */ /* 0x000fea000383ffff */
.L_x_22:
[----:B-1----:R-:W-:-:S04]  /*12880*/  MOV R4, UR8 ;  /* 0x0000000800047c02 */ /* 0x002fc80008000f00 */
[----:B------:R1:W2:Y:S03]  /*12890*/  SYNCS.PHASECHK.TRANS64.TRYWAIT P1, [R4+URZ], R3 ;  /* 0x00000003040075a7 */ /* 0x0002a6000802017f */
[----:B--2---:R-:W-:Y:S05]  /*128a0*/  @!P1 NANOSLEEP.SYNCS 0x989680 ;  /* 0x009896800000995d */ /* 0x004fea0003900000 */
[----:B------:R-:W2:Y:S02]  /*128b0*/  @!P1 SYNCS.PHASECHK.TRANS64 P1, [R4+URZ], R3 ;  /* 0x00000003040095a7 */ /* 0x000ea4000802007f */
[----:B--2---:R-:W-:Y:S05]  /*128c0*/  @!P1 BRA `(.L_x_22) ;  /* 0xfffffffc00ec9947 */ /* 0x004fea000383ffff */
[----:B------:R-:W-:Y:S05]  /*128d0*/  BRA `(.L_x_21) ;  /* 0xfffffeec00587947 */ /* 0x000fea000383ffff */
.L_x_419:
[----:B------:R-:W-:Y:S01]  /*128e0*/  BSSY B1, `(.L_x_442) ;  /* 0x0000006000017945 */ /* 0x000fe20003800000 */
[----:B------:R-:W-:-:S07]  /*128f0*/  IMAD.MOV.U32 R15, RZ, RZ, -0x1 ;  /* 0xffffffffff0f7424 */ /* 0x000fce00078e00ff */
[----:B------:R-:W-:Y:S05]  /*12900*/  WARPSYNC.COLLECTIVE R15, `(.L_x_443) ;  /* 0x000000000f0c7348 */ /* 0x000fea0003c00000 */
[----:B------:R-:W-:Y:S02]  /*12910*/  ELECT P6, UR62, PT ;  /* 0x00000000003e782f */ /* 0x000fe400038c0000 */
[----:B------:R-:W-:Y:S01]  /*12920*/  MOV R14, UR62 ;  /* 0x0000003e000e7c02 */ /* 0x000fe20008000f00 */
[----:B------:R-:W-:Y:S10]  /*12930*/  ENDCOLLECTIVE ;  /* 0x000000000000791b */ /* 0x000ff40003800000 */
.L_x_443:
[----:B------:R-:W-:Y:S05]  /*12940*/  BSYNC B1 ;  /* 0x0000000000017941 */ /* 0x000fea0003800000 */
.L_x_442:
[----:B------:R-:W-:Y:S05]  /*12950*/  BRA `(.L_x_444) ;  /* 0xffffffec00d47947 */ /* 0x000fea000383ffff */
.L_x_422:
[----:B0-----:R0:W1:Y:S02]  /*12960*/  SYNCS.PHASECHK.TRANS64.TRYWAIT P1, [R14+URZ+0x38], R7 ;  /* 0x000038070e0075a7 */ /* 0x001064000802017f */
[----:B-1----:R-:W-:Y:S05]  /*12970*/  @!P1 NANOSLEEP.SYNCS 0x989680 ;  /* 0x009896800000995d */ /* 0x002fea0003900000 */
[----:B------:R-:W1:Y:S02]  /*12980*/  @!P1 SYNCS.PHASECHK.TRANS64 P1, [R14+URZ+0x38], R7 ;  /* 0x000038070e0095a7 */ /* 0x000e64000802007f */
[----:B-1----:R-:W-:Y:S05]  /*12990*/  @!P1 BRA `(.L_x_422) ;  /* 0xfffffffc00f09947 */ /* 0x002fea000383ffff */
[----:B------:R-:W-:Y:S05]  /*129a0*/  BRA `(.L_x_445) ;  /* 0xfffffff000087947 */ /* 0x000fea000383ffff */
.L_x_431:
[----:B------:R-:W-:Y:S01]  /*129b0*/  BSSY B0, `(.L_x_446) ;  /* 0x0000006000007945 */ /* 0x000fe20003800000 */
[----:B------:R-:W-:-:S07]  /*129c0*/  IMAD.MOV.U32 R15, RZ, RZ, -0x1 ;  /* 0xffffffffff0f7424 */ /* 0x000fce00078e00ff */
[----:B------:R-:W-:Y:S05]  /*129d0*/  WARPSYNC.COLLECTIVE R15, `(.L_x_447) ;  /* 0x000000000f0c7348 */ /* 0x000fea0003c00000 */
[----:B------:R-:W-:Y:S02]  /*129e0*/  ELECT P6, UR62, PT ;  /* 0x00000000003e782f */ /* 0x000fe400038c0000 */
[----:B------:R-:W-:Y:S01]  /*129f0*/  MOV R14, UR62 ;  /* 0x0000003e000e7c02 */ /* 0x000fe20008000f00 */
[----:B------:R-:W-:Y:S10]  /*12a00*/  ENDCOLLECTIVE ;  /* 0x000000000000791b */ /* 0x000ff40003800000 */
.L_x_447:
[----:B------:R-:W-:Y:S05]  /*12a10*/  BSYNC B0 ;  /* 0x0000000000007941 */ /* 0x000fea0003800000 */
.L_x_446:
[----:B------:R-:W-:Y:S05]  /*12a20*/  BRA `(.L_x_448) ;  /* 0xfffffff800607947 */ /* 0x000fea000383ffff */
.L_x_435:
[----:B0-----:R0:W1:Y:S02]  /*12a30*/  SYNCS.PHASECHK.TRANS64.TRYWAIT P0, [R7+URZ], R2 ;  /* 0x00000002070075a7 */ /* 0x001064000800017f */
[----:B-1----:R-:W-:Y:S05]  /*12a40*/  @!P0 NANOSLEEP.SYNCS 0x989680 ;  /* 0x009896800000895d */ /* 0x002fea0003900000 */
[----:B------:R-:W1:Y:S02]  /*12a50*/  @!P0 SYNCS.PHASECHK.TRANS64 P0, [R7+URZ], R2 ;  /* 0x00000002070085a7 */ /* 0x000e64000800007f */
[----:B-1----:R-:W-:Y:S05]  /*12a60*/  @!P0 BRA `(.L_x_435) ;  /* 0xfffffffc00f08947 */ /* 0x002fea000383ffff */
[----:B------:R-:W-:Y:S05]  /*12a70*/  BRA `(.L_x_449) ;  /* 0xfffffff800a07947 */ /* 0x000fea000383ffff */
.L_x_436:
[----:B0-----:R0:W1:Y:S02]  /*12a80*/  SYNCS.PHASECHK.TRANS64.TRYWAIT P0, [R9+URZ], R4 ;  /* 0x00000004090075a7 */ /* 0x001064000800017f */
[----:B-1----:R-:W-:Y:S05]  /*12a90*/  @!P0 NANOSLEEP.SYNCS 0x989680 ;  /* 0x009896800000895d */ /* 0x002fea0003900000 */
[----:B------:R-:W1:Y:S02]  /*12aa0*/  @!P0 SYNCS.PHASECHK.TRANS64 P0, [R9+URZ], R4 ;  /* 0x00000004090085a7 */ /* 0x000e64000800007f */
[----:B-1----:R-:W-:Y:S05]  /*12ab0*/  @!P0 BRA `(.L_x_436) ;  /* 0xfffffffc00f08947 */ /* 0x002fea000383ffff */
[----:B------:R-:W-:Y:S05]  /*12ac0*/  BRA `(.L_x_450) ;  /* 0xfffffff800b07947 */ /* 0x000fea000383ffff */
.L_x_437:
[----:B0-----:R0:W1:Y:S02]  /*12ad0*/  SYNCS.PHASECHK.TRANS64.TRYWAIT P0, [R6+URZ], R5 ;  /* 0x00000005060075a7 */ /* 0x001064000800017f */
[----:B-1----:R-:W-:Y:S05]  /*12ae0*/  @!P0 NANOSLEEP.SYNCS 0x989680 ;  /* 0x009896800000895d */ /* 0x002fea0003900000 */
[----:B------:R-:W1:Y:S02]  /*12af0*/  @!P0 SYNCS.PHASECHK.TRANS64 P0, [R6+URZ], R5 ;  /* 0x00000005060085a7 */ /* 0x000e64000800007f */
[----:B-1----:R-:W-:Y:S05]  /*12b00*/  @!P0 BRA `(.L_x_437) ;  /* 0xfffffffc00f08947 */ /* 0x002fea000383ffff */
[----:B------:R-:W-:Y:S05]  /*12b10*/  BRA `(.L_x_451) ;  /* 0xfffffff800c07947 */ /* 0x000fea000383ffff */
.L_x_438:
[----:B0-----:R0:W1:Y:S02]  /*12b20*/  SYNCS.PHASECHK.TRANS64.TRYWAIT P0, [R9+URZ], R4 ;  /* 0x00000004090075a7 */ /* 0x001064000800017f */
[----:B-1----:R-:W-:Y:S05]  /*12b30*/  @!P0 NANOSLEEP.SYNCS 0x989680 ;  /* 0x009896800000895d */ /* 0x002fea0003900000 */
[----:B------:R-:W1:Y:S02]  /*12b40*/  @!P0 SYNCS.PHASECHK.TRANS64 P0, [R9+URZ], R4 ;  /* 0x00000004090085a7 */ /* 0x000e64000800007f */
[----:B-1----:R-:W-:Y:S05]  /*12b50*/  @!P0 BRA `(.L_x_438) ;  /* 0xfffffffc00f08947 */ /* 0x002fea000383ffff */
[----:B------:R-:W-:Y:S05]  /*12b60*/  BRA `(.L_x_452) ;  /* 0xfffffff800d07947 */ /* 0x000fea000383ffff */
.L_x_439:
[----:B0-----:R0:W1:Y:S02]  /*12b70*/  SYNCS.PHASECHK.TRANS64.TRYWAIT P0, [R6+URZ], R5 ;  /* 0x00000005060075a7 */ /* 0x001064000800017f */
[----:B-1----:R-:W-:Y:S05]  /*12b80*/  @!P0 NANOSLEEP.SYNCS 0x989680 ;  /* 0x009896800000895d */ /* 0x002fea0003900000 */
[----:B------:R-:W1:Y:S02]  /*12b90*/  @!P0 SYNCS.PHASECHK.TRANS64 P0, [R6+URZ], R5 ;  /* 0x00000005060085a7 */ /* 0x000e64000800007f */
[----:B-1----:R-:W-:Y:S05]  /*12ba0*/  @!P0 BRA `(.L_x_439) ;  /* 0xfffffffc00f08947 */ /* 0x002fea000383ffff */
[----:B------:R-:W-:Y:S05]  /*12bb0*/  BRA `(.L_x_453) ;  /* 0xfffffff800e07947 */ /* 0x000fea000383ffff */
.L_x_440:
[----:B-1----:R1:W2:Y:S02]  /*12bc0*/  SYNCS.PHASECHK.TRANS64.TRYWAIT P0, [R9+URZ], R4 ;  /* 0x00000004090075a7 */ /* 0x0022a4000800017f */
[----:B--2---:R-:W-:Y:S05]  /*12bd0*/  @!P0 NANOSLEEP.SYNCS 0x989680 ;  /* 0x009896800000895d */ /* 0x004fea0003900000 */
[----:B------:R-:W2:Y:S02]  /*12be0*/  @!P0 SYNCS.PHASECHK.TRANS64 P0, [R9+URZ], R4 ;  /* 0x00000004090085a7 */ /* 0x000ea4000800007f */
[----:B--2---:R-:W-:Y:S05]  /*12bf0*/  @!P0 BRA `(.L_x_440) ;  /* 0xfffffffc00f08947 */ /* 0x004fea000383ffff */
[----:B------:R-:W-:Y:S05]  /*12c00*/  BRA `(.L_x_454) ;  /* 0xfffffff800e87947 */ /* 0x000fea000383ffff */
.L_x_455:
[----:B------:R-:W-:-:S00]  /*12c10*/  BRA `(.L_x_455) ;  /* 0xfffffffc00fc7947 */ /* 0x000fc0000383ffff */
[----:B------:R-:W-:-:S00]  /*12c20*/  NOP ;  /* 0x0000000000007918 */ /* 0x000fc00000000000 */
        /* <DEDUP_REMOVED lines=13> */
.L_x_456:


//--------------------- .nv.global.init           --------------------------
	.section	.nv.global.init,"aw",@progbits
.nv.global.init:
	.type		$str$22,@object
	.size		$str$22,($str$23 - $str$22)
$str$22:
        /*0000*/ 	.byte	0x6b, 0x5f, 0x74, 0x69, 0x6c, 0x65, 0x5f, 0x63, 0x6f, 0x75, 0x6e, 0x74, 0x20, 0x3e, 0x3d, 0x20
        /*0010*/ 	.byte	0x31, 0x00
	.type		$str$23,@object
	.size		$str$23,(__unnamed_1 - $str$23)
$str$23:
        /*0012*/ 	.byte	0x2f, 0x74, 0x6d, 0x70, 0x2f, 0x63, 0x75, 0x74, 0x6c, 0x61, 0x73, 0x73, 0x5f, 0x73, 0x77, 0x65
        /*0022*/ 	.byte	0x65, 0x70, 0x5f, 0x73, 0x72, 0x63, 0x2f, 0x69, 0x6e, 0x63, 0x6c, 0x75, 0x64, 0x65, 0x2f, 0x63
        /*0032*/ 	.byte	0x75, 0x74, 0x6c, 0x61, 0x73, 0x73, 0x2f, 0x67, 0x65, 0x6d, 0x6d, 0x2f, 0x63, 0x6f, 0x6c, 0x6c
        /*0042*/ 	.byte	0x65, 0x63, 0x74, 0x69, 0x76, 0x65, 0x2f, 0x73, 0x6d, 0x39, 0x30, 0x5f, 0x6d, 0x6d, 0x61, 0x5f
        /*0052*/ 	.byte	0x74, 0x6d, 0x61, 0x5f, 0x67, 0x6d, 0x6d, 0x61, 0x5f, 0x73, 0x73, 0x5f, 0x77, 0x61, 0x72, 0x70
        /*0062*/ 	.byte	0x73, 0x70, 0x65, 0x63, 0x69, 0x61, 0x6c, 0x69, 0x7a, 0x65, 0x64, 0x2e, 0x68, 0x70, 0x70, 0x00
	.type		__unnamed_1,@object
	.size		__unnamed_1,(.L_0 - __unnamed_1)
__unnamed_1:
        /*0072*/ 	.byte	0x76, 0x6f, 0x69, 0x64, 0x20, 0x63, 0x75, 0x74, 0x6c, 0x61, 0x73, 0x73, 0x3a, 0x3a, 0x67, 0x65
        /* <DEDUP_REMOVED lines=179> */
        /*0bb2*/ 	.byte	0x65, 0x3a, 0x3a, 0x69, 0x64, 0x65, 0x6e, 0x74, 0x69, 0x74, 0x79, 0x5d, 0x00
.L_0:


//--------------------- .nv.shared._ZN7cutlass13device_kernelINS_4gemm6kernel13GemmUniversalIN4cute5tupleIJiiiiEEENS1_10collective13CollectiveMmaINS1_34MainloopSm90TmaGmmaWarpSpecializedILi7ENS5_IJNS4_1CILi1EEESB_SB_EEENS1_35KernelTmaWarpSpecializedCooperativeEEENS5_IJNSA_ILi128EEENSA_ILi384EEENSA_ILi32EEEEEENS_6half_tENS5_IJlSB_lEEESJ_SK_NS4_8TiledMMAINS4_8MMA_AtomIJNS4_4SM904GMMA26MMA_64x192x16_F32F16F16_SSILNSO_5MajorE0ELSQ_0ELNSO_7ScaleInE1ELSR_1EEEEEENS4_6LayoutINS5_IJNSA_ILi2EEESB_SB_EEENS5_IJSB_NSA_ILi0EEESX_EEEEENS5_IJNS4_10UnderscoreES10_S10_EEEEENS4_13SM90_TMA_LOADENS4_14ComposedLayoutINS4_7SwizzleILi2ELi4ELi3EEENS4_18smem_ptr_flag_bitsILi16EEENSU_INS5_IJNSA_ILi8EEESH_EEENS5_IJSH_SB_EEEEEEEvNS4_8identityES13_S1D_vS1E_EENS_8epilogue10collective6detail29Sm90TmaWarpSpecializedAdapterINS1H_15DefaultEpilogueISJ_SK_SK_NS1G_6thread17LinearCombinationISJ_Li1EffLNS1L_9ScaleType4KindE0ELNS_15FloatRoundStyleE2ESJ_EENS1_15EpilogueDefaultEEEEEvvEEEEvNT_6ParamsE --------------------------
	.section	.nv.shared._ZN7cutlass13device_kernelINS_4gemm6kernel13GemmUniversalIN4cute5tupleIJiiiiEEENS1_10collective13CollectiveMmaINS1_34MainloopSm90TmaGmmaWarpSpecializedILi7ENS5_IJNS4_1CILi1EEESB_SB_EEENS1_35KernelTmaWarpSpecializedCooperativeEEENS5_IJNSA_ILi128EEENSA_ILi384EEENSA_ILi32EEEEEENS_6half_tENS5_IJlSB_lEEESJ_SK_NS4_8TiledMMAINS4_8MMA_AtomIJNS4_4SM904GMMA26MMA_64x192x16_F32F16F16_SSILNSO_5MajorE0ELSQ_0ELNSO_7ScaleInE1ELSR_1EEEEEENS4_6LayoutINS5_IJNSA_ILi2EEESB_SB_EEENS5_IJSB_NSA_ILi0EEESX_EEEEENS5_IJNS4_10UnderscoreES10_S10_EEEEENS4_13SM90_TMA_LOADENS4_14ComposedLayoutINS4_7SwizzleILi2ELi4ELi3EEENS4_18smem_ptr_flag_bitsILi16EEENSU_INS5_IJNSA_ILi8EEESH_EEENS5_IJSH_SB_EEEEEEEvNS4_8identityES13_S1D_vS1E_EENS_8epilogue10collective6detail29Sm90TmaWarpSpecializedAdapterINS1H_15DefaultEpilogueISJ_SK_SK_NS1G_6thread17LinearCombinationISJ_Li1EffLNS1L_9ScaleType4KindE0ELNS_15FloatRoundStyleE2ESJ_EENS1_15EpilogueDefaultEEEEEvvEEEEvNT_6ParamsE,"aw",@nobits
	.sectionflags	@""
	.align	16
	.zero		1024


//--------------------- .nv.shared.reserved.0     --------------------------
	.section	.nv.shared.reserved.0,"aw",@nobits
	.weak		__nv_reservedSMEM_offset_0_alias
	.size		__nv_reservedSMEM_offset_0_alias, 0, 0
	.other		__nv_reservedSMEM_offset_0_alias,@"STO_CUDA_RESERVED_SHARED STV_DEFAULT"
__nv_reservedSMEM_offset_0_alias:
	.zero		0


//--------------------- .nv.global                --------------------------
	.section	.nv.global,"aw",@nobits
.nv.global:
	.type		_ZN40_INTERNAL_47db80a1_4_k_cu_ff4b2515_165044cute1_E,@object
	.size		_ZN40_INTERNAL_47db80a1_4_k_cu_ff4b2515_165044cute1_E,(_ZN40_INTERNAL_47db80a1_4_k_cu_ff4b2515_165044cuda3std3__45__cpo6cbeginE - _ZN40_INTERNAL_47db80a1_4_k_cu_ff4b2515_165044cute1_E)
_ZN40_INTERNAL_47db80a1_4_k_cu_ff4b2515_165044cute1_E:
	.zero		1
	.type		_ZN40_INTERNAL_47db80a1_4_k_cu_ff4b2515_165044cuda3std3__45__cpo6cbeginE,@object
	.size		_ZN40_INTERNAL_47db80a1_4_k_cu_ff4b2515_165044cuda3std3__45__cpo6cbeginE,(_ZN40_INTERNAL_47db80a1_4_k_cu_ff4b2515_165044cuda3std3__48in_placeE - _ZN40_INTERNAL_47db80a1_4_k_cu_ff4b2515_165044cuda3std3__45__cpo6cbeginE)
_ZN40_INTERNAL_47db80a1_4_k_cu_ff4b2515_165044cuda3std3__45__cpo6cbeginE:
	.zero		1
	.type		_ZN40_INTERNAL_47db80a1_4_k_cu_ff4b2515_165044cuda3std3__48in_placeE,@object
	.size		_ZN40_INTERNAL_47db80a1_4_k_cu_ff4b2515_165044cuda3std3__48in_placeE,(_ZN40_INTERNAL_47db80a1_4_k_cu_ff4b2515_165044cuda3std6ranges3__45__cpo9iter_moveE - _ZN40_INTERNAL_47db80a1_4_k_cu_ff4b2515_165044cuda3std3__48in_placeE)
_ZN40_INTERNAL_47db80a1_4_k_cu_ff4b2515_165044cuda3std3__48in_placeE:
	.zero		1
	.type		_ZN40_INTERNAL_47db80a1_4_k_cu_ff4b2515_165044cuda3std6ranges3__45__cpo9iter_moveE,@object
	.size		_ZN40_INTERNAL_47db80a1_4_k_cu_ff4b2515_165044cuda3std6ranges3__45__cpo9iter_moveE,(_ZN40_INTERNAL_47db80a1_4_k_cu_ff4b2515_165044cuda3std3__45__cpo5beginE - _ZN40_INTERNAL_47db80a1_4_k_cu_ff4b2515_165044cuda3std6ranges3__45__cpo9iter_moveE)
_ZN40_INTERNAL_47db80a1_4_k_cu_ff4b2515_165044cuda3std6ranges3__45__cpo9iter_moveE:
	.zero		1
	.type		_ZN40_INTERNAL_47db80a1_4_k_cu_ff4b2515_165044cuda3std3__45__cpo5beginE,@object
	.size		_ZN40_INTERNAL_47db80a1_4_k_cu_ff4b2515_165044cuda3std3__45__cpo5beginE,(_ZN40_INTERNAL_47db80a1_4_k_cu_ff4b2515_165044cuda3std3__442_GLOBAL__N__47db80a1_4_k_cu_ff4b2515_165046ignoreE - _ZN40_INTERNAL_47db80a1_4_k_cu_ff4b2515_165044cuda3std3__45__cpo5beginE)
_ZN40_INTERNAL_47db80a1_4_k_cu_ff4b2515_165044cuda3std3__45__cpo5beginE:
	.zero		1
	.type		_ZN40_INTERNAL_47db80a1_4_k_cu_ff4b2515_165044cuda3std3__442_GLOBAL__N__47db80a1_4_k_cu_ff4b2515_165046ignoreE,@object
	.size		_ZN40_INTERNAL_47db80a1_4_k_cu_ff4b2515_165044cuda3std3__442_GLOBAL__N__47db80a1_4_k_cu_ff4b2515_165046ignoreE,(_ZN40_INTERNAL_47db80a1_4_k_cu_ff4b2515_165044cute7productE - _ZN40_INTERNAL_47db80a1_4_k_cu_ff4b2515_165044cuda3std3__442_GLOBAL__N__47db80a1_4_k_cu_ff4b2515_165046ignoreE)
_ZN40_INTERNAL_47db80a1_4_k_cu_ff4b2515_165044cuda3std3__442_GLOBAL__N__47db80a1_4_k_cu_ff4b2515_165046ignoreE:
	.zero		1
	.type		_ZN40_INTERNAL_47db80a1_4_k_cu_ff4b2515_165044cute7productE,@object
	.size		_ZN40_INTERNAL_47db80a1_4_k_cu_ff4b2515_165044cute7productE,(_ZN40_INTERNAL_47db80a1_4_k_cu_ff4b2515_165044cuda3std3__45__cpo3endE - _ZN40_INTERNAL_47db80a1_4_k_cu_ff4b2515_165044cute7productE)
_ZN40_INTERNAL_47db80a1_4_k_cu_ff4b2515_165044cute7productE:
	.zero		1
	.type		_ZN40_INTERNAL_47db80a1_4_k_cu_ff4b2515_165044cuda3std3__45__cpo3endE,@object
	.size		_ZN40_INTERNAL_47db80a1_4_k_cu_ff4b2515_165044cuda3std3__45__cpo3endE,(_ZN40_INTERNAL_47db80a1_4_k_cu_ff4b2515_165044cuda3std3__419piecewise_constructE - _ZN40_INTERNAL_47db80a1_4_k_cu_ff4b2515_165044cuda3std3__45__cpo3endE)
_ZN40_INTERNAL_47db80a1_4_k_cu_ff4b2515_165044cuda3std3__45__cpo3endE:
	.zero		1
	.type		_ZN40_INTERNAL_47db80a1_4_k_cu_ff4b2515_165044cuda3std3__419piecewise_constructE,@object
	.size		_ZN40_INTERNAL_47db80a1_4_k_cu_ff4b2515_165044cuda3std3__419piecewise_constructE,(_ZN40_INTERNAL_47db80a1_4_k_cu_ff4b2515_165044cuda3std3__45__cpo4cendE - _ZN40_INTERNAL_47db80a1_4_k_cu_ff4b2515_165044cuda3std3__419piecewise_constructE)
_ZN40_INTERNAL_47db80a1_4_k_cu_ff4b2515_165044cuda3std3__419piecewise_constructE:
	.zero		1
	.type		_ZN40_INTERNAL_47db80a1_4_k_cu_ff4b2515_165044cuda3std3__45__cpo4cendE,@object
	.size		_ZN40_INTERNAL_47db80a1_4_k_cu_ff4b2515_165044cuda3std3__45__cpo4cendE,(_ZN40_INTERNAL_47db80a1_4_k_cu_ff4b2515_165044cuda3std6ranges3__45__cpo4swapE - _ZN40_INTERNAL_47db80a1_4_k_cu_ff4b2515_165044cuda3std3__45__cpo4cendE)
_ZN40_INTERNAL_47db80a1_4_k_cu_ff4b2515_165044cuda3std3__45__cpo4cendE:
	.zero		1
	.type		_ZN40_INTERNAL_47db80a1_4_k_cu_ff4b2515_165044cuda3std6ranges3__45__cpo4swapE,@object
	.size		_ZN40_INTERNAL_47db80a1_4_k_cu_ff4b2515_165044cuda3std6ranges3__45__cpo4swapE,(.L_8 - _ZN40_INTERNAL_47db80a1_4_k_cu_ff4b2515_165044cuda3std6ranges3__45__cpo4swapE)
_ZN40_INTERNAL_47db80a1_4_k_cu_ff4b2515_165044cuda3std6ranges3__45__cpo4swapE:
	.zero		1
.L_8:


//--------------------- .nv.constant0._ZN7cutlass13device_kernelINS_4gemm6kernel13GemmUniversalIN4cute5tupleIJiiiiEEENS1_10collective13CollectiveMmaINS1_34MainloopSm90TmaGmmaWarpSpecializedILi7ENS5_IJNS4_1CILi1EEESB_SB_EEENS1_35KernelTmaWarpSpecializedCooperativeEEENS5_IJNSA_ILi128EEENSA_ILi384EEENSA_ILi32EEEEEENS_6half_tENS5_IJlSB_lEEESJ_SK_NS4_8TiledMMAINS4_8MMA_AtomIJNS4_4SM904GMMA26MMA_64x192x16_F32F16F16_SSILNSO_5MajorE0ELSQ_0ELNSO_7ScaleInE1ELSR_1EEEEEENS4_6LayoutINS5_IJNSA_ILi2EEESB_SB_EEENS5_IJSB_NSA_ILi0EEESX_EEEEENS5_IJNS4_10UnderscoreES10_S10_EEEEENS4_13SM90_TMA_LOADENS4_14ComposedLayoutINS4_7SwizzleILi2ELi4ELi3EEENS4_18smem_ptr_flag_bitsILi16EEENSU_INS5_IJNSA_ILi8EEESH_EEENS5_IJSH_SB_EEEEEEEvNS4_8identityES13_S1D_vS1E_EENS_8epilogue10collective6detail29Sm90TmaWarpSpecializedAdapterINS1H_15DefaultEpilogueISJ_SK_SK_NS1G_6thread17LinearCombinationISJ_Li1EffLNS1L_9ScaleType4KindE0ELNS_15FloatRoundStyleE2ESJ_EENS1_15EpilogueDefaultEEEEEvvEEEEvNT_6ParamsE --------------------------
	.section	.nv.constant0._ZN7cutlass13device_kernelINS_4gemm6kernel13GemmUniversalIN4cute5tupleIJiiiiEEENS1_10collective13CollectiveMmaINS1_34MainloopSm90TmaGmmaWarpSpecializedILi7ENS5_IJNS4_1CILi1EEESB_SB_EEENS1_35KernelTmaWarpSpecializedCooperativeEEENS5_IJNSA_ILi128EEENSA_ILi384EEENSA_ILi32EEEEEENS_6half_tENS5_IJlSB_lEEESJ_SK_NS4_8TiledMMAINS4_8MMA_AtomIJNS4_4SM904GMMA26MMA_64x192x16_F32F16F16_SSILNSO_5MajorE0ELSQ_0ELNSO_7ScaleInE1ELSR_1EEEEEENS4_6LayoutINS5_IJNSA_ILi2EEESB_SB_EEENS5_IJSB_NSA_ILi0EEESX_EEEEENS5_IJNS4_10UnderscoreES10_S10_EEEEENS4_13SM90_TMA_LOADENS4_14ComposedLayoutINS4_7SwizzleILi2ELi4ELi3EEENS4_18smem_ptr_flag_bitsILi16EEENSU_INS5_IJNSA_ILi8EEESH_EEENS5_IJSH_SB_EEEEEEEvNS4_8identityES13_S1D_vS1E_EENS_8epilogue10collective6detail29Sm90TmaWarpSpecializedAdapterINS1H_15DefaultEpilogueISJ_SK_SK_NS1G_6thread17LinearCombinationISJ_Li1EffLNS1L_9ScaleType4KindE0ELNS_15FloatRoundStyleE2ESJ_EENS1_15EpilogueDefaultEEEEEvvEEEEvNT_6ParamsE,"a",@progbits
	.sectionflags	@""
	.align	4
.nv.constant0._ZN7cutlass13device_kernelINS_4gemm6kernel13GemmUniversalIN4cute5tupleIJiiiiEEENS1_10collective13CollectiveMmaINS1_34MainloopSm90TmaGmmaWarpSpecializedILi7ENS5_IJNS4_1CILi1EEESB_SB_EEENS1_35KernelTmaWarpSpecializedCooperativeEEENS5_IJNSA_ILi128EEENSA_ILi384EEENSA_ILi32EEEEEENS_6half_tENS5_IJlSB_lEEESJ_SK_NS4_8TiledMMAINS4_8MMA_AtomIJNS4_4SM904GMMA26MMA_64x192x16_F32F16F16_SSILNSO_5MajorE0ELSQ_0ELNSO_7ScaleInE1ELSR_1EEEEEENS4_6LayoutINS5_IJNSA_ILi2EEESB_SB_EEENS5_IJSB_NSA_ILi0EEESX_EEEEENS5_IJNS4_10UnderscoreES10_S10_EEEEENS4_13SM90_TMA_LOADENS4_14ComposedLayoutINS4_7SwizzleILi2ELi4ELi3EEENS4_18smem_ptr_flag_bitsILi16EEENSU_INS5_IJNSA_ILi8EEESH_EEENS5_IJSH_SB_EEEEEEEvNS4_8identityES13_S1D_vS1E_EENS_8epilogue10collective6detail29Sm90TmaWarpSpecializedAdapterINS1H_15DefaultEpilogueISJ_SK_SK_NS1G_6thread17LinearCombinationISJ_Li1EffLNS1L_9ScaleType4KindE0ELNS_15FloatRoundStyleE2ESJ_EENS1_15EpilogueDefaultEEEEEvvEEEEvNT_6ParamsE:
	.zero		1664


//--------------------- SYMBOLS --------------------------

	.type		.nv.reservedSmem.offset0,@object
	.size		.nv.reservedSmem.offset0,0x4
	.type		__assertfail,@function
